//
// Generated by NVIDIA NVVM Compiler
//
// Compiler Build ID: CL-36424714
// Cuda compilation tools, release 13.0, V13.0.88
// Based on NVVM 20.0.0
//

.version 9.0
.target sm_100
.address_size 64

	// .globl	_Z7computePfS_S_ll
.global .align 1 .b8 _ZN34_INTERNAL_ca1a329d_4_k_cu_4d2181714cuda3std3__45__cpo5beginE[1];
.global .align 1 .b8 _ZN34_INTERNAL_ca1a329d_4_k_cu_4d2181714cuda3std3__45__cpo3endE[1];
.global .align 1 .b8 _ZN34_INTERNAL_ca1a329d_4_k_cu_4d2181714cuda3std3__45__cpo6cbeginE[1];
.global .align 1 .b8 _ZN34_INTERNAL_ca1a329d_4_k_cu_4d2181714cuda3std3__45__cpo4cendE[1];
.global .align 1 .b8 _ZN34_INTERNAL_ca1a329d_4_k_cu_4d2181714cuda3std3__45__cpo6rbeginE[1];
.global .align 1 .b8 _ZN34_INTERNAL_ca1a329d_4_k_cu_4d2181714cuda3std3__45__cpo4rendE[1];
.global .align 1 .b8 _ZN34_INTERNAL_ca1a329d_4_k_cu_4d2181714cuda3std3__45__cpo7crbeginE[1];
.global .align 1 .b8 _ZN34_INTERNAL_ca1a329d_4_k_cu_4d2181714cuda3std3__45__cpo5crendE[1];
.global .align 1 .b8 _ZN34_INTERNAL_ca1a329d_4_k_cu_4d2181714cuda3std3__436_GLOBAL__N__ca1a329d_4_k_cu_4d2181716ignoreE[1];
.global .align 1 .b8 _ZN34_INTERNAL_ca1a329d_4_k_cu_4d2181714cuda3std3__419piecewise_constructE[1];
.global .align 1 .b8 _ZN34_INTERNAL_ca1a329d_4_k_cu_4d2181714cuda3std3__48in_placeE[1];
.global .align 1 .b8 _ZN34_INTERNAL_ca1a329d_4_k_cu_4d2181714cuda3std3__420unreachable_sentinelE[1];
.global .align 1 .b8 _ZN34_INTERNAL_ca1a329d_4_k_cu_4d2181714cuda3std3__47nulloptE[1];
.global .align 1 .b8 _ZN34_INTERNAL_ca1a329d_4_k_cu_4d2181714cuda3std3__48unexpectE[1];
.global .align 1 .b8 _ZN34_INTERNAL_ca1a329d_4_k_cu_4d2181714cuda3std6ranges3__45__cpo4swapE[1];
.global .align 1 .b8 _ZN34_INTERNAL_ca1a329d_4_k_cu_4d2181714cuda3std6ranges3__45__cpo9iter_moveE[1];
.global .align 1 .b8 _ZN34_INTERNAL_ca1a329d_4_k_cu_4d2181714cuda3std6ranges3__45__cpo5beginE[1];
.global .align 1 .b8 _ZN34_INTERNAL_ca1a329d_4_k_cu_4d2181714cuda3std6ranges3__45__cpo3endE[1];
.global .align 1 .b8 _ZN34_INTERNAL_ca1a329d_4_k_cu_4d2181714cuda3std6ranges3__45__cpo6cbeginE[1];
.global .align 1 .b8 _ZN34_INTERNAL_ca1a329d_4_k_cu_4d2181714cuda3std6ranges3__45__cpo4cendE[1];
.global .align 1 .b8 _ZN34_INTERNAL_ca1a329d_4_k_cu_4d2181714cuda3std6ranges3__45__cpo7advanceE[1];
.global .align 1 .b8 _ZN34_INTERNAL_ca1a329d_4_k_cu_4d2181714cuda3std6ranges3__45__cpo9iter_swapE[1];
.global .align 1 .b8 _ZN34_INTERNAL_ca1a329d_4_k_cu_4d2181714cuda3std6ranges3__45__cpo4nextE[1];
.global .align 1 .b8 _ZN34_INTERNAL_ca1a329d_4_k_cu_4d2181714cuda3std6ranges3__45__cpo4prevE[1];
.global .align 1 .b8 _ZN34_INTERNAL_ca1a329d_4_k_cu_4d2181714cuda3std6ranges3__45__cpo4dataE[1];
.global .align 1 .b8 _ZN34_INTERNAL_ca1a329d_4_k_cu_4d2181714cuda3std6ranges3__45__cpo5cdataE[1];
.global .align 1 .b8 _ZN34_INTERNAL_ca1a329d_4_k_cu_4d2181714cuda3std6ranges3__45__cpo4sizeE[1];
.global .align 1 .b8 _ZN34_INTERNAL_ca1a329d_4_k_cu_4d2181714cuda3std6ranges3__45__cpo5ssizeE[1];
.global .align 1 .b8 _ZN34_INTERNAL_ca1a329d_4_k_cu_4d2181714cuda3std6ranges3__45__cpo8distanceE[1];
.global .align 1 .b8 _ZN34_INTERNAL_ca1a329d_4_k_cu_4d2181716thrust24THRUST_300001_SM_1000_NS8cuda_cub3parE[1];
.global .align 1 .b8 _ZN34_INTERNAL_ca1a329d_4_k_cu_4d2181716thrust24THRUST_300001_SM_1000_NS8cuda_cub10par_nosyncE[1];
.global .align 1 .b8 _ZN34_INTERNAL_ca1a329d_4_k_cu_4d2181716thrust24THRUST_300001_SM_1000_NS6system6detail10sequential3seqE[1];
.global .align 1 .b8 _ZN34_INTERNAL_ca1a329d_4_k_cu_4d2181716thrust24THRUST_300001_SM_1000_NS12placeholders2_1E[1];
.global .align 1 .b8 _ZN34_INTERNAL_ca1a329d_4_k_cu_4d2181716thrust24THRUST_300001_SM_1000_NS12placeholders2_2E[1];
.global .align 1 .b8 _ZN34_INTERNAL_ca1a329d_4_k_cu_4d2181716thrust24THRUST_300001_SM_1000_NS12placeholders2_3E[1];
.global .align 1 .b8 _ZN34_INTERNAL_ca1a329d_4_k_cu_4d2181716thrust24THRUST_300001_SM_1000_NS12placeholders2_4E[1];
.global .align 1 .b8 _ZN34_INTERNAL_ca1a329d_4_k_cu_4d2181716thrust24THRUST_300001_SM_1000_NS12placeholders2_5E[1];
.global .align 1 .b8 _ZN34_INTERNAL_ca1a329d_4_k_cu_4d2181716thrust24THRUST_300001_SM_1000_NS12placeholders2_6E[1];
.global .align 1 .b8 _ZN34_INTERNAL_ca1a329d_4_k_cu_4d2181716thrust24THRUST_300001_SM_1000_NS12placeholders2_7E[1];
.global .align 1 .b8 _ZN34_INTERNAL_ca1a329d_4_k_cu_4d2181716thrust24THRUST_300001_SM_1000_NS12placeholders2_8E[1];
.global .align 1 .b8 _ZN34_INTERNAL_ca1a329d_4_k_cu_4d2181716thrust24THRUST_300001_SM_1000_NS12placeholders2_9E[1];
.global .align 1 .b8 _ZN34_INTERNAL_ca1a329d_4_k_cu_4d2181716thrust24THRUST_300001_SM_1000_NS12placeholders3_10E[1];
.global .align 1 .b8 _ZN34_INTERNAL_ca1a329d_4_k_cu_4d2181716thrust24THRUST_300001_SM_1000_NS3seqE[1];

.visible .entry _Z7computePfS_S_ll(
	.param .u64 .ptr .align 1 _Z7computePfS_S_ll_param_0,
	.param .u64 .ptr .align 1 _Z7computePfS_S_ll_param_1,
	.param .u64 .ptr .align 1 _Z7computePfS_S_ll_param_2,
	.param .u64 _Z7computePfS_S_ll_param_3,
	.param .u64 _Z7computePfS_S_ll_param_4
)
{
	.reg .pred 	%p<11>;
	.reg .b32 	%r<36>;
	.reg .b32 	%f<31>;
	.reg .b64 	%rd<26>;

	ld.param.u64 	%rd13, [_Z7computePfS_S_ll_param_0];
	ld.param.u64 	%rd14, [_Z7computePfS_S_ll_param_1];
	ld.param.u64 	%rd15, [_Z7computePfS_S_ll_param_2];
	ld.param.u64 	%rd16, [_Z7computePfS_S_ll_param_3];
	ld.param.u64 	%rd17, [_Z7computePfS_S_ll_param_4];
	setp.lt.s64 	%p1, %rd17, 1;
	@%p1 bra 	$L__BB0_17;
	mov.u32 	%r20, %tid.x;
	mov.u32 	%r21, %ntid.x;
	mov.u32 	%r22, %ctaid.x;
	mad.lo.s32 	%r23, %r22, %r21, %r20;
	cvta.to.global.u64 	%rd18, %rd13;
	cvta.to.global.u64 	%rd19, %rd14;
	cvta.to.global.u64 	%rd20, %rd15;
	cvt.u32.u64 	%r24, %rd17;
	mul.lo.s32 	%r1, %r23, %r24;
	mul.wide.s32 	%rd21, %r23, 4;
	add.s64 	%rd1, %rd18, %rd21;
	add.s64 	%rd2, %rd19, %rd21;
	add.s64 	%rd3, %rd20, %rd21;
	and.b64  	%rd25, %rd17, 3;
	setp.lt.u64 	%p2, %rd17, 4;
	mov.b32 	%r34, 0;
	@%p2 bra 	$L__BB0_12;
	and.b64  	%rd24, %rd17, 9223372036854775804;
	add.s32 	%r32, %r1, 1;
	add.s32 	%r31, %r1, 2;
	add.s32 	%r30, %r1, 3;
	mov.b32 	%r34, 0;
	mov.u32 	%r29, %r1;
$L__BB0_3:
	cvt.s64.s32 	%rd7, %r32;
	cvt.s64.s32 	%rd8, %r31;
	cvt.s64.s32 	%rd9, %r30;
	cvt.s64.s32 	%rd22, %r29;
	setp.le.s64 	%p3, %rd16, %rd22;
	@%p3 bra 	$L__BB0_5;
	ld.global.f32 	%f1, [%rd1];
	ld.global.f32 	%f2, [%rd2];
	div.rn.f32 	%f3, %f1, %f2;
	add.f32 	%f4, %f1, %f3;
	mul.f32 	%f5, %f4, 0f3FB8AA3B;
	ex2.approx.f32 	%f6, %f5;
	st.global.f32 	[%rd3], %f6;
$L__BB0_5:
	setp.le.s64 	%p4, %rd16, %rd7;
	@%p4 bra 	$L__BB0_7;
	ld.global.f32 	%f7, [%rd1];
	ld.global.f32 	%f8, [%rd2];
	div.rn.f32 	%f9, %f7, %f8;
	add.f32 	%f10, %f7, %f9;
	mul.f32 	%f11, %f10, 0f3FB8AA3B;
	ex2.approx.f32 	%f12, %f11;
	st.global.f32 	[%rd3], %f12;
$L__BB0_7:
	setp.le.s64 	%p5, %rd16, %rd8;
	@%p5 bra 	$L__BB0_9;
	ld.global.f32 	%f13, [%rd1];
	ld.global.f32 	%f14, [%rd2];
	div.rn.f32 	%f15, %f13, %f14;
	add.f32 	%f16, %f13, %f15;
	mul.f32 	%f17, %f16, 0f3FB8AA3B;
	ex2.approx.f32 	%f18, %f17;
	st.global.f32 	[%rd3], %f18;
$L__BB0_9:
	setp.le.s64 	%p6, %rd16, %rd9;
	@%p6 bra 	$L__BB0_11;
	ld.global.f32 	%f19, [%rd1];
	ld.global.f32 	%f20, [%rd2];
	div.rn.f32 	%f21, %f19, %f20;
	add.f32 	%f22, %f19, %f21;
	mul.f32 	%f23, %f22, 0f3FB8AA3B;
	ex2.approx.f32 	%f24, %f23;
	st.global.f32 	[%rd3], %f24;
$L__BB0_11:
	cvt.u32.u64 	%r26, %rd9;
	cvt.u32.u64 	%r27, %rd8;
	cvt.u32.u64 	%r28, %rd7;
	add.s32 	%r34, %r34, 4;
	add.s32 	%r32, %r28, 4;
	add.s32 	%r31, %r27, 4;
	add.s32 	%r30, %r26, 4;
	add.s32 	%r29, %r29, 4;
	add.s64 	%rd24, %rd24, -4;
	setp.ne.s64 	%p7, %rd24, 0;
	@%p7 bra 	$L__BB0_3;
$L__BB0_12:
	setp.eq.s64 	%p8, %rd25, 0;
	@%p8 bra 	$L__BB0_17;
	add.s32 	%r35, %r34, %r1;
$L__BB0_14:
	.pragma "nounroll";
	cvt.s64.s32 	%rd23, %r35;
	setp.le.s64 	%p9, %rd16, %rd23;
	@%p9 bra 	$L__BB0_16;
	ld.global.f32 	%f25, [%rd1];
	ld.global.f32 	%f26, [%rd2];
	div.rn.f32 	%f27, %f25, %f26;
	add.f32 	%f28, %f25, %f27;
	mul.f32 	%f29, %f28, 0f3FB8AA3B;
	ex2.approx.f32 	%f30, %f29;
	st.global.f32 	[%rd3], %f30;
$L__BB0_16:
	add.s32 	%r35, %r35, 1;
	add.s64 	%rd25, %rd25, -1;
	setp.ne.s64 	%p10, %rd25, 0;
	@%p10 bra 	$L__BB0_14;
$L__BB0_17:
	ret;

}
	// .globl	_ZN3cub18CUB_300001_SM_10006detail11EmptyKernelIvEEvv
.visible .entry _ZN3cub18CUB_300001_SM_10006detail11EmptyKernelIvEEvv()
{


	ret;

}


// ===== COMPILED SASS (sm_100) =====

	.target	sm_100

	.elftype	@"ET_EXEC"


//--------------------- .note.nv.tkinfo           --------------------------
	.section	.note.nv.tkinfo,"",@"SHT_NOTE"
	.sectionflags	@"SHF_NOTE_NV_TKINFO"
	.tkinfo
        /*0018*/ 	.word	0x00000002
        /*0030*/ 	.string	""
        /*0030*/ 	.string	"ptxas"
        /*0030*/ 	.string	"Cuda compilation tools, release 13.0, V13.0.88"
        /*0030*/ 	.string	"Build cuda_13.0.r13.0/compiler.36424714_0"
        /*0030*/ 	.string	"-arch sm_100 -m 64 "



//--------------------- .note.nv.cuinfo           --------------------------
	.section	.note.nv.cuinfo,"",@"SHT_NOTE"
	.sectionflags	@"SHF_NOTE_NV_CUINFO"
        /*0018*/ 	.short	0x0002
        /*001a*/ 	.short	0x0064
        /*001c*/ 	.short	0x0082
	.zero		2


//--------------------- .nv.info                  --------------------------
	.section	.nv.info,"",@"SHT_CUDA_INFO"
	.align	4


	//----- nvinfo : EIATTR_REGCOUNT
	.align		4
        /*0000*/ 	.byte	0x04, 0x2f
        /*0002*/ 	.short	(.L_44 - .L_43)
	.align		4
.L_43:
        /*0004*/ 	.word	index@(_Z7computePfS_S_ll)
        /*0008*/ 	.word	0x00000020


	//----- nvinfo : EIATTR_FRAME_SIZE
	.align		4
.L_44:
        /*000c*/ 	.byte	0x04, 0x11
        /*000e*/ 	.short	(.L_46 - .L_45)
	.align		4
.L_45:
        /*0010*/ 	.word	index@($__internal_0_$__cuda_sm3x_div_rn_noftz_f32_slowpath)
        /*0014*/ 	.word	0x00000000


	//----- nvinfo : EIATTR_FRAME_SIZE
	.align		4
.L_46:
        /*0018*/ 	.byte	0x04, 0x11
        /*001a*/ 	.short	(.L_48 - .L_47)
	.align		4
.L_47:
        /*001c*/ 	.word	index@(_Z7computePfS_S_ll)
        /*0020*/ 	.word	0x00000000


	//----- nvinfo : EIATTR_REGCOUNT
	.align		4
.L_48:
        /*0024*/ 	.byte	0x04, 0x2f
        /*0026*/ 	.short	(.L_50 - .L_49)
	.align		4
.L_49:
        /*0028*/ 	.word	index@(_ZN3cub18CUB_300001_SM_10006detail11EmptyKernelIvEEvv)
        /*002c*/ 	.word	0x00000004


	//----- nvinfo : EIATTR_FRAME_SIZE
	.align		4
.L_50:
        /*0030*/ 	.byte	0x04, 0x11
        /*0032*/ 	.short	(.L_52 - .L_51)
	.align		4
.L_51:
        /*0034*/ 	.word	index@(_ZN3cub18CUB_300001_SM_10006detail11EmptyKernelIvEEvv)
        /*0038*/ 	.word	0x00000000


	//----- nvinfo : EIATTR_MIN_STACK_SIZE
	.align		4
.L_52:
        /*003c*/ 	.byte	0x04, 0x12
        /*003e*/ 	.short	(.L_54 - .L_53)
	.align		4
.L_53:
        /*0040*/ 	.word	index@(_ZN3cub18CUB_300001_SM_10006detail11EmptyKernelIvEEvv)
        /*0044*/ 	.word	0x00000000


	//----- nvinfo : EIATTR_MIN_STACK_SIZE
	.align		4
.L_54:
        /*0048*/ 	.byte	0x04, 0x12
        /*004a*/ 	.short	(.L_56 - .L_55)
	.align		4
.L_55:
        /*004c*/ 	.word	index@(_Z7computePfS_S_ll)
        /*0050*/ 	.word	0x00000000
.L_56:


//--------------------- .nv.compat                --------------------------
	.section	.nv.compat,"",@"SHT_CUDA_COMPAT_INFO"
	.align	4
        /*0000*/ 	.byte	0x02, 0x09, 0x00, 0x00, 0x02, 0x02, 0x01, 0x00, 0x02, 0x05, 0x05, 0x00, 0x03, 0x07, 0x01, 0x01
        /*0010*/ 	.byte	0x02, 0x03, 0x00, 0x00, 0x02, 0x06, 0x01, 0x00, 0x04, 0x0b, 0x08, 0x00, 0x01, 0x00, 0x00, 0x00
        /*0020*/ 	.byte	0x00, 0x00, 0x00, 0x00


//--------------------- .nv.info._ZN3cub18CUB_300001_SM_10006detail11EmptyKernelIvEEvv --------------------------
	.section	.nv.info._ZN3cub18CUB_300001_SM_10006detail11EmptyKernelIvEEvv,"",@"SHT_CUDA_INFO"
	.sectionflags	@""
	.align	4


	//----- nvinfo : EIATTR_CUDA_API_VERSION
	.align		4
        /*0000*/ 	.byte	0x04, 0x37
        /*0002*/ 	.short	(.L_58 - .L_57)
.L_57:
        /*0004*/ 	.word	0x00000082


	//----- nvinfo : EIATTR_SPARSE_MMA_MASK
	.align		4
.L_58:
        /*0008*/ 	.byte	0x03, 0x50
        /*000a*/ 	.short	0x0000


	//----- nvinfo : EIATTR_MAXREG_COUNT
	.align		4
        /*000c*/ 	.byte	0x03, 0x1b
        /*000e*/ 	.short	0x00ff


	//----- nvinfo : EIATTR_MERCURY_ISA_VERSION
	.align		4
        /*0010*/ 	.byte	0x03, 0x5f
        /*0012*/ 	.short	0x0101


	//----- nvinfo : EIATTR_VRC_CTA_INIT_COUNT
	.align		4
        /*0014*/ 	.byte	0x02, 0x4a
	.zero		1
	.zero		1


	//----- nvinfo : EIATTR_EXIT_INSTR_OFFSETS
	.align		4
        /*0018*/ 	.byte	0x04, 0x1c
        /*001a*/ 	.short	(.L_60 - .L_59)


	//   ....[0]....
.L_59:
        /*001c*/ 	.word	0x00000010


	//----- nvinfo : EIATTR_SW_WAR
	.align		4
.L_60:
        /*0020*/ 	.byte	0x04, 0x36
        /*0022*/ 	.short	(.L_62 - .L_61)
.L_61:
        /*0024*/ 	.word	0x00000008
.L_62:


//--------------------- .nv.info._Z7computePfS_S_ll --------------------------
	.section	.nv.info._Z7computePfS_S_ll,"",@"SHT_CUDA_INFO"
	.sectionflags	@""
	.align	4


	//----- nvinfo : EIATTR_CUDA_API_VERSION
	.align		4
        /*0000*/ 	.byte	0x04, 0x37
        /*0002*/ 	.short	(.L_64 - .L_63)
.L_63:
        /*0004*/ 	.word	0x00000082


	//----- nvinfo : EIATTR_KPARAM_INFO
	.align		4
.L_64:
        /*0008*/ 	.byte	0x04, 0x17
        /*000a*/ 	.short	(.L_66 - .L_65)
.L_65:
        /*000c*/ 	.word	0x00000000
        /*0010*/ 	.short	0x0004
        /*0012*/ 	.short	0x0020
        /*0014*/ 	.byte	0x00, 0xf0, 0x21, 0x00


	//----- nvinfo : EIATTR_KPARAM_INFO
	.align		4
.L_66:
        /*0018*/ 	.byte	0x04, 0x17
        /*001a*/ 	.short	(.L_68 - .L_67)
.L_67:
        /*001c*/ 	.word	0x00000000
        /*0020*/ 	.short	0x0003
        /*0022*/ 	.short	0x0018
        /*0024*/ 	.byte	0x00, 0xf0, 0x21, 0x00


	//----- nvinfo : EIATTR_KPARAM_INFO
	.align		4
.L_68:
        /*0028*/ 	.byte	0x04, 0x17
        /*002a*/ 	.short	(.L_70 - .L_69)
.L_69:
        /*002c*/ 	.word	0x00000000
        /*0030*/ 	.short	0x0002
        /*0032*/ 	.short	0x0010
        /*0034*/ 	.byte	0x00, 0xf5, 0x21, 0x00


	//----- nvinfo : EIATTR_KPARAM_INFO
	.align		4
.L_70:
        /*0038*/ 	.byte	0x04, 0x17
        /*003a*/ 	.short	(.L_72 - .L_71)
.L_71:
        /*003c*/ 	.word	0x00000000
        /*0040*/ 	.short	0x0001
        /*0042*/ 	.short	0x0008
        /*0044*/ 	.byte	0x00, 0xf5, 0x21, 0x00


	//----- nvinfo : EIATTR_KPARAM_INFO
	.align		4
.L_72:
        /*0048*/ 	.byte	0x04, 0x17
        /*004a*/ 	.short	(.L_74 - .L_73)
.L_73:
        /*004c*/ 	.word	0x00000000
        /*0050*/ 	.short	0x0000
        /*0052*/ 	.short	0x0000
        /*0054*/ 	.byte	0x00, 0xf5, 0x21, 0x00


	//----- nvinfo : EIATTR_SPARSE_MMA_MASK
	.align		4
.L_74:
        /*0058*/ 	.byte	0x03, 0x50
        /*005a*/ 	.short	0x0000


	//----- nvinfo : EIATTR_MAXREG_COUNT
	.align		4
        /*005c*/ 	.byte	0x03, 0x1b
        /*005e*/ 	.short	0x00ff


	//----- nvinfo : EIATTR_MERCURY_ISA_VERSION
	.align		4
        /*0060*/ 	.byte	0x03, 0x5f
        /*0062*/ 	.short	0x0101


	//----- nvinfo : EIATTR_VRC_CTA_INIT_COUNT
	.align		4
        /*0064*/ 	.byte	0x02, 0x4a
	.zero		1
	.zero		1


	//----- nvinfo : EIATTR_EXIT_INSTR_OFFSETS
	.align		4
        /*0068*/ 	.byte	0x04, 0x1c
        /*006a*/ 	.short	(.L_76 - .L_75)


	//   ....[0]....
.L_75:
        /*006c*/ 	.word	0x00000040


	//   ....[1]....
        /*0070*/ 	.word	0x000009b0


	//   ....[2]....
        /*0074*/ 	.word	0x00000c00


	//----- nvinfo : EIATTR_CRS_STACK_SIZE
	.align		4
.L_76:
        /*0078*/ 	.byte	0x04, 0x1e
        /*007a*/ 	.short	(.L_78 - .L_77)
.L_77:
        /*007c*/ 	.word	0x00000000


	//----- nvinfo : EIATTR_CBANK_PARAM_SIZE
	.align		4
.L_78:
        /*0080*/ 	.byte	0x03, 0x19
        /*0082*/ 	.short	0x0028


	//----- nvinfo : EIATTR_PARAM_CBANK
	.align		4
        /*0084*/ 	.byte	0x04, 0x0a
        /*0086*/ 	.short	(.L_80 - .L_79)
	.align		4
.L_79:
        /*0088*/ 	.word	index@(.nv.constant0._Z7computePfS_S_ll)
        /*008c*/ 	.short	0x0380
        /*008e*/ 	.short	0x0028


	//----- nvinfo : EIATTR_SW_WAR
	.align		4
.L_80:
        /*0090*/ 	.byte	0x04, 0x36
        /*0092*/ 	.short	(.L_82 - .L_81)
.L_81:
        /*0094*/ 	.word	0x00000008
.L_82:


//--------------------- .nv.callgraph             --------------------------
	.section	.nv.callgraph,"",@"SHT_CUDA_CALLGRAPH"
	.align	4
	.sectionentsize	8
	.align		4
        /*0000*/ 	.word	0x00000000
	.align		4
        /*0004*/ 	.word	0xffffffff
	.align		4
        /*0008*/ 	.word	0x00000000
	.align		4
        /*000c*/ 	.word	0xfffffffe
	.align		4
        /*0010*/ 	.word	0x00000000
	.align		4
        /*0014*/ 	.word	0xfffffffd
	.align		4
        /*0018*/ 	.word	0x00000000
	.align		4
        /*001c*/ 	.word	0xfffffffc


//--------------------- .nv.constant4             --------------------------
	.section	.nv.constant4,"a",@progbits
	.align	8
	.align		8
.nv.constant4:
        /*0000*/ 	.dword	_ZN34_INTERNAL_ca1a329d_4_k_cu_4d2181714cuda3std3__45__cpo5beginE
	.align		8
        /*0008*/ 	.dword	_ZN34_INTERNAL_ca1a329d_4_k_cu_4d2181714cuda3std3__45__cpo3endE
	.align		8
        /*0010*/ 	.dword	_ZN34_INTERNAL_ca1a329d_4_k_cu_4d2181714cuda3std3__45__cpo6cbeginE
	.align		8
        /*0018*/ 	.dword	_ZN34_INTERNAL_ca1a329d_4_k_cu_4d2181714cuda3std3__45__cpo4cendE
	.align		8
        /*0020*/ 	.dword	_ZN34_INTERNAL_ca1a329d_4_k_cu_4d2181714cuda3std3__45__cpo6rbeginE
	.align		8
        /*0028*/ 	.dword	_ZN34_INTERNAL_ca1a329d_4_k_cu_4d2181714cuda3std3__45__cpo4rendE
	.align		8
        /*0030*/ 	.dword	_ZN34_INTERNAL_ca1a329d_4_k_cu_4d2181714cuda3std3__45__cpo7crbeginE
	.align		8
        /*0038*/ 	.dword	_ZN34_INTERNAL_ca1a329d_4_k_cu_4d2181714cuda3std3__45__cpo5crendE
	.align		8
        /*0040*/ 	.dword	_ZN34_INTERNAL_ca1a329d_4_k_cu_4d2181714cuda3std3__436_GLOBAL__N__ca1a329d_4_k_cu_4d2181716ignoreE
	.align		8
        /*0048*/ 	.dword	_ZN34_INTERNAL_ca1a329d_4_k_cu_4d2181714cuda3std3__419piecewise_constructE
	.align		8
        /*0050*/ 	.dword	_ZN34_INTERNAL_ca1a329d_4_k_cu_4d2181714cuda3std3__48in_placeE
	.align		8
        /*0058*/ 	.dword	_ZN34_INTERNAL_ca1a329d_4_k_cu_4d2181714cuda3std3__420unreachable_sentinelE
	.align		8
        /*0060*/ 	.dword	_ZN34_INTERNAL_ca1a329d_4_k_cu_4d2181714cuda3std3__47nulloptE
	.align		8
        /*0068*/ 	.dword	_ZN34_INTERNAL_ca1a329d_4_k_cu_4d2181714cuda3std3__48unexpectE
	.align		8
        /*0070*/ 	.dword	_ZN34_INTERNAL_ca1a329d_4_k_cu_4d2181714cuda3std6ranges3__45__cpo4swapE
	.align		8
        /*0078*/ 	.dword	_ZN34_INTERNAL_ca1a329d_4_k_cu_4d2181714cuda3std6ranges3__45__cpo9iter_moveE
	.align		8
        /*0080*/ 	.dword	_ZN34_INTERNAL_ca1a329d_4_k_cu_4d2181714cuda3std6ranges3__45__cpo5beginE
	.align		8
        /*0088*/ 	.dword	_ZN34_INTERNAL_ca1a329d_4_k_cu_4d2181714cuda3std6ranges3__45__cpo3endE
	.align		8
        /*0090*/ 	.dword	_ZN34_INTERNAL_ca1a329d_4_k_cu_4d2181714cuda3std6ranges3__45__cpo6cbeginE
	.align		8
        /*0098*/ 	.dword	_ZN34_INTERNAL_ca1a329d_4_k_cu_4d2181714cuda3std6ranges3__45__cpo4cendE
	.align		8
        /*00a0*/ 	.dword	_ZN34_INTERNAL_ca1a329d_4_k_cu_4d2181714cuda3std6ranges3__45__cpo7advanceE
	.align		8
        /*00a8*/ 	.dword	_ZN34_INTERNAL_ca1a329d_4_k_cu_4d2181714cuda3std6ranges3__45__cpo9iter_swapE
	.align		8
        /*00b0*/ 	.dword	_ZN34_INTERNAL_ca1a329d_4_k_cu_4d2181714cuda3std6ranges3__45__cpo4nextE
	.align		8
        /*00b8*/ 	.dword	_ZN34_INTERNAL_ca1a329d_4_k_cu_4d2181714cuda3std6ranges3__45__cpo4prevE
	.align		8
        /*00c0*/ 	.dword	_ZN34_INTERNAL_ca1a329d_4_k_cu_4d2181714cuda3std6ranges3__45__cpo4dataE
	.align		8
        /*00c8*/ 	.dword	_ZN34_INTERNAL_ca1a329d_4_k_cu_4d2181714cuda3std6ranges3__45__cpo5cdataE
	.align		8
        /*00d0*/ 	.dword	_ZN34_INTERNAL_ca1a329d_4_k_cu_4d2181714cuda3std6ranges3__45__cpo4sizeE
	.align		8
        /*00d8*/ 	.dword	_ZN34_INTERNAL_ca1a329d_4_k_cu_4d2181714cuda3std6ranges3__45__cpo5ssizeE
	.align		8
        /*00e0*/ 	.dword	_ZN34_INTERNAL_ca1a329d_4_k_cu_4d2181714cuda3std6ranges3__45__cpo8distanceE
	.align		8
        /*00e8*/ 	.dword	_ZN34_INTERNAL_ca1a329d_4_k_cu_4d2181716thrust24THRUST_300001_SM_1000_NS8cuda_cub3parE
	.align		8
        /*00f0*/ 	.dword	_ZN34_INTERNAL_ca1a329d_4_k_cu_4d2181716thrust24THRUST_300001_SM_1000_NS8cuda_cub10par_nosyncE
	.align		8
        /*00f8*/ 	.dword	_ZN34_INTERNAL_ca1a329d_4_k_cu_4d2181716thrust24THRUST_300001_SM_1000_NS6system6detail10sequential3seqE
	.align		8
        /*0100*/ 	.dword	_ZN34_INTERNAL_ca1a329d_4_k_cu_4d2181716thrust24THRUST_300001_SM_1000_NS12placeholders2_1E
	.align		8
        /*0108*/ 	.dword	_ZN34_INTERNAL_ca1a329d_4_k_cu_4d2181716thrust24THRUST_300001_SM_1000_NS12placeholders2_2E
	.align		8
        /*0110*/ 	.dword	_ZN34_INTERNAL_ca1a329d_4_k_cu_4d2181716thrust24THRUST_300001_SM_1000_NS12placeholders2_3E
	.align		8
        /*0118*/ 	.dword	_ZN34_INTERNAL_ca1a329d_4_k_cu_4d2181716thrust24THRUST_300001_SM_1000_NS12placeholders2_4E
	.align		8
        /*0120*/ 	.dword	_ZN34_INTERNAL_ca1a329d_4_k_cu_4d2181716thrust24THRUST_300001_SM_1000_NS12placeholders2_5E
	.align		8
        /*0128*/ 	.dword	_ZN34_INTERNAL_ca1a329d_4_k_cu_4d2181716thrust24THRUST_300001_SM_1000_NS12placeholders2_6E
	.align		8
        /*0130*/ 	.dword	_ZN34_INTERNAL_ca1a329d_4_k_cu_4d2181716thrust24THRUST_300001_SM_1000_NS12placeholders2_7E
	.align		8
        /*0138*/ 	.dword	_ZN34_INTERNAL_ca1a329d_4_k_cu_4d2181716thrust24THRUST_300001_SM_1000_NS12placeholders2_8E
	.align		8
        /*0140*/ 	.dword	_ZN34_INTERNAL_ca1a329d_4_k_cu_4d2181716thrust24THRUST_300001_SM_1000_NS12placeholders2_9E
	.align		8
        /*0148*/ 	.dword	_ZN34_INTERNAL_ca1a329d_4_k_cu_4d2181716thrust24THRUST_300001_SM_1000_NS12placeholders3_10E
	.align		8
        /*0150*/ 	.dword	_ZN34_INTERNAL_ca1a329d_4_k_cu_4d2181716thrust24THRUST_300001_SM_1000_NS3seqE


//--------------------- .text._ZN3cub18CUB_300001_SM_10006detail11EmptyKernelIvEEvv --------------------------
	.section	.text._ZN3cub18CUB_300001_SM_10006detail11EmptyKernelIvEEvv,"ax",@progbits
	.align	128
        .global         _ZN3cub18CUB_300001_SM_10006detail11EmptyKernelIvEEvv
        .type           _ZN3cub18CUB_300001_SM_10006detail11EmptyKernelIvEEvv,@function
        .size           _ZN3cub18CUB_300001_SM_10006detail11EmptyKernelIvEEvv,(.L_x_37 - _ZN3cub18CUB_300001_SM_10006detail11EmptyKernelIvEEvv)
        .other          _ZN3cub18CUB_300001_SM_10006detail11EmptyKernelIvEEvv,@"STO_CUDA_ENTRY STV_DEFAULT"
_ZN3cub18CUB_300001_SM_10006detail11EmptyKernelIvEEvv:
.text._ZN3cub18CUB_300001_SM_10006detail11EmptyKernelIvEEvv:
[----:B------:R-:W-:Y:S01]  /*0000*/  LDC R1, c[0x0][0x37c] ;  /* 0x0000df00ff017b82 */ /* 0x000fe20000000800 */
[----:B------:R-:W-:Y:S05]  /*0010*/  EXIT ;  /* 0x000000000000794d */ /* 0x000fea0003800000 */
.L_x_0:
[----:B------:R-:W-:-:S00]  /*0020*/  BRA `(.L_x_0) ;  /* 0xfffffffc00fc7947 */ /* 0x000fc0000383ffff */
[----:B------:R-:W-:-:S00]  /*0030*/  NOP ;  /* 0x0000000000007918 */ /* 0x000fc00000000000 */
        /* <DEDUP_REMOVED lines=12> */
.L_x_37:


//--------------------- .text._Z7computePfS_S_ll  --------------------------
	.section	.text._Z7computePfS_S_ll,"ax",@progbits
	.align	128
        .global         _Z7computePfS_S_ll
        .type           _Z7computePfS_S_ll,@function
        .size           _Z7computePfS_S_ll,(.L_x_36 - _Z7computePfS_S_ll)
        .other          _Z7computePfS_S_ll,@"STO_CUDA_ENTRY STV_DEFAULT"
_Z7computePfS_S_ll:
.text._Z7computePfS_S_ll:
[----:B------:R-:W-:Y:S08]  /*0000*/  LDC R1, c[0x0][0x37c] ;  /* 0x0000df00ff017b82 */ /* 0x000ff00000000800 */
[----:B------:R-:W0:Y:S02]  /*0010*/  LDC.64 R6, c[0x0][0x3a0] ;  /* 0x0000e800ff067b82 */ /* 0x000e240000000a00 */
[----:B0-----:R-:W-:-:S04]  /*0020*/  ISETP.GE.U32.AND P0, PT, R6, 0x1, PT ;  /* 0x000000010600780c */ /* 0x001fc80003f06070 */
[----:B------:R-:W-:-:S13]  /*0030*/  ISETP.GE.AND.EX P0, PT, R7, RZ, PT, P0 ;  /* 0x000000ff0700720c */ /* 0x000fda0003f06300 */
[----:B------:R-:W-:Y:S05]  /*0040*/  @!P0 EXIT ;  /* 0x000000000000894d */ /* 0x000fea0003800000 */
[----:B------:R-:W0:Y:S01]  /*0050*/  S2R R9, SR_TID.X ;  /* 0x0000000000097919 */ /* 0x000e220000002100 */
[----:B------:R-:W1:Y:S01]  /*0060*/  LDC.64 R14, c[0x0][0x380] ;  /* 0x0000e000ff0e7b82 */ /* 0x000e620000000a00 */
[----:B------:R-:W0:Y:S01]  /*0070*/  LDCU UR4, c[0x0][0x360] ;  /* 0x00006c00ff0477ac */ /* 0x000e220008000800 */
[C---:B------:R-:W-:Y:S01]  /*0080*/  ISETP.GE.U32.AND P0, PT, R6.reuse, 0x4, PT ;  /* 0x000000040600780c */ /* 0x040fe20003f06070 */
[----:B------:R-:W0:Y:S01]  /*0090*/  S2R R0, SR_CTAID.X ;  /* 0x0000000000007919 */ /* 0x000e220000002500 */
[----:B------:R-:W-:Y:S01]  /*00a0*/  LOP3.LUT R17, R6, 0x3, RZ, 0xc0, !PT ;  /* 0x0000000306117812 */ /* 0x000fe200078ec0ff */
[----:B------:R-:W2:Y:S01]  /*00b0*/  LDCU.64 UR6, c[0x0][0x358] ;  /* 0x00006b00ff0677ac */ /* 0x000ea20008000a00 */
[----:B------:R-:W-:Y:S01]  /*00c0*/  ISETP.GE.U32.AND.EX P0, PT, R7, RZ, PT, P0 ;  /* 0x000000ff0700720c */ /* 0x000fe20003f06100 */
[----:B------:R-:W-:Y:S01]  /*00d0*/  IMAD.MOV.U32 R16, RZ, RZ, RZ ;  /* 0x000000ffff107224 */ /* 0x000fe200078e00ff */
[----:B------:R-:W3:Y:S08]  /*00e0*/  LDC.64 R12, c[0x0][0x388] ;  /* 0x0000e200ff0c7b82 */ /* 0x000ef00000000a00 */
[----:B------:R-:W4:Y:S01]  /*00f0*/  LDC.64 R10, c[0x0][0x390] ;  /* 0x0000e400ff0a7b82 */ /* 0x000f220000000a00 */
[----:B0-----:R-:W-:Y:S01]  /*0100*/  IMAD R9, R0, UR4, R9 ;  /* 0x0000000400097c24 */ /* 0x001fe2000f8e0209 */
[----:B------:R-:W-:-:S03]  /*0110*/  UMOV UR4, URZ ;  /* 0x000000ff00047c82 */ /* 0x000fc60008000000 */
[----:B-1----:R-:W-:-:S04]  /*0120*/  IMAD.WIDE R14, R9, 0x4, R14 ;  /* 0x00000004090e7825 */ /* 0x002fc800078e020e */
[----:B---3--:R-:W-:-:S04]  /*0130*/  IMAD.WIDE R12, R9, 0x4, R12 ;  /* 0x00000004090c7825 */ /* 0x008fc800078e020c */
[----:B----4-:R-:W-:-:S04]  /*0140*/  IMAD.WIDE R10, R9, 0x4, R10 ;  /* 0x00000004090a7825 */ /* 0x010fc800078e020a */
[----:B------:R-:W-:Y:S01]  /*0150*/  IMAD R9, R9, R6, RZ ;  /* 0x0000000609097224 */ /* 0x000fe200078e02ff */
[----:B--2---:R-:W-:Y:S06]  /*0160*/  @!P0 BRA `(.L_x_1) ;  /* 0x0000000800088947 */ /* 0x004fec0003800000 */
[----:B------:R-:W-:Y:S01]  /*0170*/  LOP3.LUT R8, R6, 0xfffffffc, RZ, 0xc0, !PT ;  /* 0xfffffffc06087812 */ /* 0x000fe200078ec0ff */
[----:B------:R-:W-:Y:S01]  /*0180*/  VIADD R6, R9, 0x1 ;  /* 0x0000000109067836 */ /* 0x000fe20000000000 */
[----:B------:R-:W-:Y:S01]  /*0190*/  LOP3.LUT R7, R7, 0x7fffffff, RZ, 0xc0, !PT ;  /* 0x7fffffff07077812 */ /* 0x000fe200078ec0ff */
[C---:B------:R-:W-:Y:S01]  /*01a0*/  VIADD R5, R9.reuse, 0x2 ;  /* 0x0000000209057836 */ /* 0x040fe20000000000 */
[----:B------:R-:W0:Y:S01]  /*01b0*/  LDCU.64 UR8, c[0x0][0x398] ;  /* 0x00007300ff0877ac */ /* 0x000e220008000a00 */
[----:B------:R-:W-:Y:S02]  /*01c0*/  VIADD R4, R9, 0x3 ;  /* 0x0000000309047836 */ /* 0x000fe40000000000 */
[----:B------:R-:W-:Y:S01]  /*01d0*/  IMAD.MOV.U32 R3, RZ, RZ, R9 ;  /* 0x000000ffff037224 */ /* 0x000fe200078e0009 */
[----:B------:R-:W-:-:S06]  /*01e0*/  UMOV UR4, URZ ;  /* 0x000000ff00047c82 */ /* 0x000fcc0008000000 */
.L_x_18:
[----:B0-----:R-:W-:Y:S01]  /*01f0*/  ISETP.GE.U32.AND P0, PT, R3, UR8, PT ;  /* 0x0000000803007c0c */ /* 0x001fe2000bf06070 */
[----:B------:R-:W-:Y:S01]  /*0200*/  BSSY.RECONVERGENT B0, `(.L_x_2) ;  /* 0x000001d000007945 */ /* 0x000fe20003800200 */
[----:B------:R-:W-:Y:S02]  /*0210*/  SHF.R.S32.HI R0, RZ, 0x1f, R3 ;  /* 0x0000001fff007819 */ /* 0x000fe40000011403 */
[----:B------:R-:W-:Y:S02]  /*0220*/  SHF.R.S32.HI R27, RZ, 0x1f, R6 ;  /* 0x0000001fff1b7819 */ /* 0x000fe40000011406 */
[----:B------:R-:W-:Y:S02]  /*0230*/  ISETP.GE.AND.EX P0, PT, R0, UR9, PT, P0 ;  /* 0x0000000900007c0c */ /* 0x000fe4000bf06300 */
[----:B------:R-:W-:Y:S02]  /*0240*/  SHF.R.S32.HI R26, RZ, 0x1f, R5 ;  /* 0x0000001fff1a7819 */ /* 0x000fe40000011405 */
[----:B------:R-:W-:-:S09]  /*0250*/  SHF.R.S32.HI R25, RZ, 0x1f, R4 ;  /* 0x0000001fff197819 */ /* 0x000fd20000011404 */
[----:B-123--:R-:W-:Y:S05]  /*0260*/  @P0 BRA `(.L_x_3) ;  /* 0x0000000000580947 */ /* 0x00efea0003800000 */
[----:B------:R-:W2:Y:S04]  /*0270*/  LDG.E R0, desc[UR6][R12.64] ;  /* 0x000000060c007981 */ /* 0x000ea8000c1e1900 */
[----:B------:R-:W3:Y:S01]  /*0280*/  LDG.E R2, desc[UR6][R14.64] ;  /* 0x000000060e027981 */ /* 0x000ee2000c1e1900 */
[----:B------:R-:W-:Y:S01]  /*0290*/  BSSY.RECONVERGENT B1, `(.L_x_4) ;  /* 0x000000c000017945 */ /* 0x000fe20003800200 */
[----:B--2---:R-:W0:Y:S08]  /*02a0*/  MUFU.RCP R19, R0 ;  /* 0x0000000000137308 */ /* 0x004e300000001000 */
[----:B---3--:R-:W1:Y:S01]  /*02b0*/  FCHK P0, R2, R0 ;  /* 0x0000000002007302 */ /* 0x008e620000000000 */
[----:B0-----:R-:W-:-:S04]  /*02c0*/  FFMA R18, -R0, R19, 1 ;  /* 0x3f80000000127423 */ /* 0x001fc80000000113 */
[----:B------:R-:W-:-:S04]  /*02d0*/  FFMA R19, R19, R18, R19 ;  /* 0x0000001213137223 */ /* 0x000fc80000000013 */
[----:B------:R-:W-:-:S04]  /*02e0*/  FFMA R18, R2, R19, RZ ;  /* 0x0000001302127223 */ /* 0x000fc800000000ff */
[----:B------:R-:W-:-:S04]  /*02f0*/  FFMA R20, -R0, R18, R2 ;  /* 0x0000001200147223 */ /* 0x000fc80000000102 */
[----:B------:R-:W-:Y:S01]  /*0300*/  FFMA R19, R19, R20, R18 ;  /* 0x0000001413137223 */ /* 0x000fe20000000012 */
[----:B-1----:R-:W-:Y:S06]  /*0310*/  @!P0 BRA `(.L_x_5) ;  /* 0x00000000000c8947 */ /* 0x002fec0003800000 */
[----:B------:R-:W-:-:S07]  /*0320*/  MOV R18, 0x340 ;  /* 0x0000034000127802 */ /* 0x000fce0000000f00 */
[----:B------:R-:W-:Y:S05]  /*0330*/  CALL.REL.NOINC `($__internal_0_$__cuda_sm3x_div_rn_noftz_f32_slowpath) ;  /* 0x0000000800347944 */ /* 0x000fea0003c00000 */
[----:B------:R-:W-:-:S07]  /*0340*/  MOV R19, R0 ;  /* 0x0000000000137202 */ /* 0x000fce0000000f00 */
.L_x_5:
[----:B------:R-:W-:Y:S05]  /*0350*/  BSYNC.RECONVERGENT B1 ;  /* 0x0000000000017941 */ /* 0x000fea0003800200 */
.L_x_4:
[----:B------:R-:W-:-:S04]  /*0360*/  FADD R19, R2, R19 ;  /* 0x0000001302137221 */ /* 0x000fc80000000000 */
[----:B------:R-:W-:-:S05]  /*0370*/  FMUL R19, R19, 1.4426950216293334961 ;  /* 0x3fb8aa3b13137820 */ /* 0x000fca0000400000 */
[----:B------:R-:W-:-:S13]  /*0380*/  FSETP.GEU.AND P0, PT, R19, -126, PT ;  /* 0xc2fc00001300780b */ /* 0x000fda0003f0e000 */
[----:B------:R-:W-:-:S04]  /*0390*/  @!P0 FMUL R19, R19, 0.5 ;  /* 0x3f00000013138820 */ /* 0x000fc80000400000 */
[----:B------:R-:W0:Y:S02]  /*03a0*/  MUFU.EX2 R21, R19 ;  /* 0x0000001300157308 */ /* 0x000e240000000800 */
[----:B0-----:R-:W-:-:S05]  /*03b0*/  @!P0 FMUL R21, R21, R21 ;  /* 0x0000001515158220 */ /* 0x001fca0000400000 */
[----:B------:R0:W-:Y:S02]  /*03c0*/  STG.E desc[UR6][R10.64], R21 ;  /* 0x000000150a007986 */ /* 0x0001e4000c101906 */
.L_x_3:
[----:B------:R-:W-:Y:S05]  /*03d0*/  BSYNC.RECONVERGENT B0 ;  /* 0x0000000000007941 */ /* 0x000fea0003800200 */
.L_x_2:
[----:B------:R-:W-:Y:S01]  /*03e0*/  ISETP.GE.U32.AND P0, PT, R6, UR8, PT ;  /* 0x0000000806007c0c */ /* 0x000fe2000bf06070 */
[----:B------:R-:W-:Y:S03]  /*03f0*/  BSSY.RECONVERGENT B0, `(.L_x_6) ;  /* 0x0000019000007945 */ /* 0x000fe60003800200 */
[----:B------:R-:W-:-:S13]  /*0400*/  ISETP.GE.AND.EX P0, PT, R27, UR9, PT, P0 ;  /* 0x000000091b007c0c */ /* 0x000fda000bf06300 */
[----:B------:R-:W-:Y:S05]  /*0410*/  @P0 BRA `(.L_x_7) ;  /* 0x0000000000580947 */ /* 0x000fea0003800000 */
[----:B------:R-:W2:Y:S04]  /*0420*/  LDG.E R0, desc[UR6][R12.64] ;  /* 0x000000060c007981 */ /* 0x000ea8000c1e1900 */
[----:B------:R-:W3:Y:S01]  /*0430*/  LDG.E R2, desc[UR6][R14.64] ;  /* 0x000000060e027981 */ /* 0x000ee2000c1e1900 */
[----:B------:R-:W-:Y:S01]  /*0440*/  BSSY.RECONVERGENT B1, `(.L_x_8) ;  /* 0x000000c000017945 */ /* 0x000fe20003800200 */
[----:B--2---:R-:W1:Y:S08]  /*0450*/  MUFU.RCP R19, R0 ;  /* 0x0000000000137308 */ /* 0x004e700000001000 */
[----:B---3--:R-:W2:Y:S01]  /*0460*/  FCHK P0, R2, R0 ;  /* 0x0000000002007302 */ /* 0x008ea20000000000 */
[----:B-1----:R-:W-:-:S04]  /*0470*/  FFMA R18, -R0, R19, 1 ;  /* 0x3f80000000127423 */ /* 0x002fc80000000113 */
[----:B------:R-:W-:-:S04]  /*0480*/  FFMA R19, R19, R18, R19 ;  /* 0x0000001213137223 */ /* 0x000fc80000000013 */
[----:B------:R-:W-:-:S04]  /*0490*/  FFMA R18, R2, R19, RZ ;  /* 0x0000001302127223 */ /* 0x000fc800000000ff */
[----:B------:R-:W-:-:S04]  /*04a0*/  FFMA R20, -R0, R18, R2 ;  /* 0x0000001200147223 */ /* 0x000fc80000000102 */
[----:B------:R-:W-:Y:S01]  /*04b0*/  FFMA R19, R19, R20, R18 ;  /* 0x0000001413137223 */ /* 0x000fe20000000012 */
[----:B--2---:R-:W-:Y:S06]  /*04c0*/  @!P0 BRA `(.L_x_9) ;  /* 0x00000000000c8947 */ /* 0x004fec0003800000 */
[----:B------:R-:W-:-:S07]  /*04d0*/  MOV R18, 0x4f0 ;  /* 0x000004f000127802 */ /* 0x000fce0000000f00 */
[----:B0-----:R-:W-:Y:S05]  /*04e0*/  CALL.REL.NOINC `($__internal_0_$__cuda_sm3x_div_rn_noftz_f32_slowpath) ;  /* 0x0000000400c87944 */ /* 0x001fea0003c00000 */
[----:B------:R-:W-:-:S07]  /*04f0*/  IMAD.MOV.U32 R19, RZ, RZ, R0 ;  /* 0x000000ffff137224 */ /* 0x000fce00078e0000 */
.L_x_9:
[----:B------:R-:W-:Y:S05]  /*0500*/  BSYNC.RECONVERGENT B1 ;  /* 0x0000000000017941 */ /* 0x000fea0003800200 */
.L_x_8:
[----:B------:R-:W-:-:S04]  /*0510*/  FADD R19, R2, R19 ;  /* 0x0000001302137221 */ /* 0x000fc80000000000 */
[----:B------:R-:W-:-:S05]  /*0520*/  FMUL R19, R19, 1.4426950216293334961 ;  /* 0x3fb8aa3b13137820 */ /* 0x000fca0000400000 */
[----:B------:R-:W-:-:S13]  /*0530*/  FSETP.GEU.AND P0, PT, R19, -126, PT ;  /* 0xc2fc00001300780b */ /* 0x000fda0003f0e000 */
[----:B------:R-:W-:-:S04]  /*0540*/  @!P0 FMUL R19, R19, 0.5 ;  /* 0x3f00000013138820 */ /* 0x000fc80000400000 */
[----:B0-----:R-:W0:Y:S02]  /*0550*/  MUFU.EX2 R21, R19 ;  /* 0x0000001300157308 */ /* 0x001e240000000800 */
[----:B0-----:R-:W-:-:S05]  /*0560*/  @!P0 FMUL R21, R21, R21 ;  /* 0x0000001515158220 */ /* 0x001fca0000400000 */
[----:B------:R1:W-:Y:S02]  /*0570*/  STG.E desc[UR6][R10.64], R21 ;  /* 0x000000150a007986 */ /* 0x0003e4000c101906 */
.L_x_7:
[----:B------:R-:W-:Y:S05]  /*0580*/  BSYNC.RECONVERGENT B0 ;  /* 0x0000000000007941 */ /* 0x000fea0003800200 */
.L_x_6:
[----:B------:R-:W-:Y:S01]  /*0590*/  ISETP.GE.U32.AND P0, PT, R5, UR8, PT ;  /* 0x0000000805007c0c */ /* 0x000fe2000bf06070 */
[----:B------:R-:W-:Y:S03]  /*05a0*/  BSSY.RECONVERGENT B0, `(.L_x_10) ;  /* 0x0000019000007945 */ /* 0x000fe60003800200 */
[----:B------:R-:W-:-:S13]  /*05b0*/  ISETP.GE.AND.EX P0, PT, R26, UR9, PT, P0 ;  /* 0x000000091a007c0c */ /* 0x000fda000bf06300 */
[----:B------:R-:W-:Y:S05]  /*05c0*/  @P0 BRA `(.L_x_11) ;  /* 0x0000000000580947 */ /* 0x000fea0003800000 */
[----:B------:R-:W2:Y:S04]  /*05d0*/  LDG.E R0, desc[UR6][R12.64] ;  /* 0x000000060c007981 */ /* 0x000ea8000c1e1900 */
[----:B------:R-:W3:Y:S01]  /*05e0*/  LDG.E R2, desc[UR6][R14.64] ;  /* 0x000000060e027981 */ /* 0x000ee2000c1e1900 */
[----:B------:R-:W-:Y:S01]  /*05f0*/  BSSY.RECONVERGENT B1, `(.L_x_12) ;  /* 0x000000c000017945 */ /* 0x000fe20003800200 */
[----:B--2---:R-:W2:Y:S08]  /*0600*/  MUFU.RCP R19, R0 ;  /* 0x0000000000137308 */ /* 0x004eb00000001000 */
[----:B---3--:R-:W3:Y:S01]  /*0610*/  FCHK P0, R2, R0 ;  /* 0x0000000002007302 */ /* 0x008ee20000000000 */
[----:B--2---:R-:W-:-:S04]  /*0620*/  FFMA R18, -R0, R19, 1 ;  /* 0x3f80000000127423 */ /* 0x004fc80000000113 */
[----:B------:R-:W-:-:S04]  /*0630*/  FFMA R19, R19, R18, R19 ;  /* 0x0000001213137223 */ /* 0x000fc80000000013 */
[----:B------:R-:W-:-:S04]  /*0640*/  FFMA R18, R2, R19, RZ ;  /* 0x0000001302127223 */ /* 0x000fc800000000ff */
[----:B------:R-:W-:-:S04]  /*0650*/  FFMA R20, -R0, R18, R2 ;  /* 0x0000001200147223 */ /* 0x000fc80000000102 */
[----:B------:R-:W-:Y:S01]  /*0660*/  FFMA R19, R19, R20, R18 ;  /* 0x0000001413137223 */ /* 0x000fe20000000012 */
[----:B---3--:R-:W-:Y:S06]  /*0670*/  @!P0 BRA `(.L_x_13) ;  /* 0x00000000000c8947 */ /* 0x008fec0003800000 */
[----:B------:R-:W-:-:S07]  /*0680*/  MOV R18, 0x6a0 ;  /* 0x000006a000127802 */ /* 0x000fce0000000f00 */
[----:B01----:R-:W-:Y:S05]  /*0690*/  CALL.REL.NOINC `($__internal_0_$__cuda_sm3x_div_rn_noftz_f32_slowpath) ;  /* 0x00000004005c7944 */ /* 0x003fea0003c00000 */
[----:B------:R-:W-:-:S07]  /*06a0*/  IMAD.MOV.U32 R19, RZ, RZ, R0 ;  /* 0x000000ffff137224 */ /* 0x000fce00078e0000 */
.L_x_13:
[----:B------:R-:W-:Y:S05]  /*06b0*/  BSYNC.RECONVERGENT B1 ;  /* 0x0000000000017941 */ /* 0x000fea0003800200 */
.L_x_12:
[----:B------:R-:W-:-:S04]  /*06c0*/  FADD R19, R2, R19 ;  /* 0x0000001302137221 */ /* 0x000fc80000000000 */
[----:B------:R-:W-:-:S05]  /*06d0*/  FMUL R19, R19, 1.4426950216293334961 ;  /* 0x3fb8aa3b13137820 */ /* 0x000fca0000400000 */
[----:B------:R-:W-:-:S13]  /*06e0*/  FSETP.GEU.AND P0, PT, R19, -126, PT ;  /* 0xc2fc00001300780b */ /* 0x000fda0003f0e000 */
[----:B------:R-:W-:-:S04]  /*06f0*/  @!P0 FMUL R19, R19, 0.5 ;  /* 0x3f00000013138820 */ /* 0x000fc80000400000 */
[----:B01----:R-:W0:Y:S02]  /*0700*/  MUFU.EX2 R21, R19 ;  /* 0x0000001300157308 */ /* 0x003e240000000800 */
[----:B0-----:R-:W-:-:S05]  /*0710*/  @!P0 FMUL R21, R21, R21 ;  /* 0x0000001515158220 */ /* 0x001fca0000400000 */
[----:B------:R2:W-:Y:S02]  /*0720*/  STG.E desc[UR6][R10.64], R21 ;  /* 0x000000150a007986 */ /* 0x0005e4000c101906 */
.L_x_11:
[----:B------:R-:W-:Y:S05]  /*0730*/  BSYNC.RECONVERGENT B0 ;  /* 0x0000000000007941 */ /* 0x000fea0003800200 */
.L_x_10:
[----:B------:R-:W-:Y:S01]  /*0740*/  ISETP.GE.U32.AND P0, PT, R4, UR8, PT ;  /* 0x0000000804007c0c */ /* 0x000fe2000bf06070 */
[----:B------:R-:W-:Y:S03]  /*0750*/  BSSY.RECONVERGENT B0, `(.L_x_14) ;  /* 0x0000019000007945 */ /* 0x000fe60003800200 */
[----:B------:R-:W-:-:S13]  /*0760*/  ISETP.GE.AND.EX P0, PT, R25, UR9, PT, P0 ;  /* 0x0000000919007c0c */ /* 0x000fda000bf06300 */
[----:B------:R-:W-:Y:S05]  /*0770*/  @P0 BRA `(.L_x_15) ;  /* 0x0000000000580947 */ /* 0x000fea0003800000 */
[----:B------:R-:W3:Y:S04]  /*0780*/  LDG.E R0, desc[UR6][R12.64] ;  /* 0x000000060c007981 */ /* 0x000ee8000c1e1900 */
[----:B------:R-:W4:Y:S01]  /*0790*/  LDG.E R2, desc[UR6][R14.64] ;  /* 0x000000060e027981 */ /* 0x000f22000c1e1900 */
[----:B------:R-:W-:Y:S01]  /*07a0*/  BSSY.RECONVERGENT B1, `(.L_x_16) ;  /* 0x000000c000017945 */ /* 0x000fe20003800200 */
[----:B---3--:R-:W3:Y:S08]  /*07b0*/  MUFU.RCP R19, R0 ;  /* 0x0000000000137308 */ /* 0x008ef00000001000 */
[----:B----4-:R-:W4:Y:S01]  /*07c0*/  FCHK P0, R2, R0 ;  /* 0x0000000002007302 */ /* 0x010f220000000000 */
[----:B---3--:R-:W-:-:S04]  /*07d0*/  FFMA R18, -R0, R19, 1 ;  /* 0x3f80000000127423 */ /* 0x008fc80000000113 */
[----:B------:R-:W-:-:S04]  /*07e0*/  FFMA R19, R19, R18, R19 ;  /* 0x0000001213137223 */ /* 0x000fc80000000013 */
[----:B------:R-:W-:-:S04]  /*07f0*/  FFMA R18, R2, R19, RZ ;  /* 0x0000001302127223 */ /* 0x000fc800000000ff */
[----:B------:R-:W-:-:S04]  /*0800*/  FFMA R20, -R0, R18, R2 ;  /* 0x0000001200147223 */ /* 0x000fc80000000102 */
[----:B------:R-:W-:Y:S01]  /*0810*/  FFMA R19, R19, R20, R18 ;  /* 0x0000001413137223 */ /* 0x000fe20000000012 */
[----:B----4-:R-:W-:Y:S06]  /*0820*/  @!P0 BRA `(.L_x_17) ;  /* 0x00000000000c8947 */ /* 0x010fec0003800000 */
[----:B------:R-:W-:-:S07]  /*0830*/  MOV R18, 0x850 ;  /* 0x0000085000127802 */ /* 0x000fce0000000f00 */
[----:B012---:R-:W-:Y:S05]  /*0840*/  CALL.REL.NOINC `($__internal_0_$__cuda_sm3x_div_rn_noftz_f32_slowpath) ;  /* 0x0000000000f07944 */ /* 0x007fea0003c00000 */
[----:B------:R-:W-:-:S07]  /*0850*/  IMAD.MOV.U32 R19, RZ, RZ, R0 ;  /* 0x000000ffff137224 */ /* 0x000fce00078e0000 */
.L_x_17:
[----:B------:R-:W-:Y:S05]  /*0860*/  BSYNC.RECONVERGENT B1 ;  /* 0x0000000000017941 */ /* 0x000fea0003800200 */
.L_x_16:
[----:B------:R-:W-:-:S04]  /*0870*/  FADD R19, R2, R19 ;  /* 0x0000001302137221 */ /* 0x000fc80000000000 */
[----:B------:R-:W-:-:S05]  /*0880*/  FMUL R19, R19, 1.4426950216293334961 ;  /* 0x3fb8aa3b13137820 */ /* 0x000fca0000400000 */
[----:B------:R-:W-:-:S13]  /*0890*/  FSETP.GEU.AND P0, PT, R19, -126, PT ;  /* 0xc2fc00001300780b */ /* 0x000fda0003f0e000 */
[----:B------:R-:W-:-:S04]  /*08a0*/  @!P0 FMUL R19, R19, 0.5 ;  /* 0x3f00000013138820 */ /* 0x000fc80000400000 */
[----:B012---:R-:W0:Y:S02]  /*08b0*/  MUFU.EX2 R21, R19 ;  /* 0x0000001300157308 */ /* 0x007e240000000800 */
[----:B0-----:R-:W-:-:S05]  /*08c0*/  @!P0 FMUL R21, R21, R21 ;  /* 0x0000001515158220 */ /* 0x001fca0000400000 */
[----:B------:R3:W-:Y:S02]  /*08d0*/  STG.E desc[UR6][R10.64], R21 ;  /* 0x000000150a007986 */ /* 0x0007e4000c101906 */
.L_x_15:
[----:B------:R-:W-:Y:S05]  /*08e0*/  BSYNC.RECONVERGENT B0 ;  /* 0x0000000000007941 */ /* 0x000fea0003800200 */
.L_x_14:
[----:B------:R-:W-:Y:S01]  /*08f0*/  IADD3 R8, P0, PT, R8, -0x4, RZ ;  /* 0xfffffffc08087810 */ /* 0x000fe20007f1e0ff */
[----:B------:R-:W-:Y:S01]  /*0900*/  UIADD3 UR4, UPT, UPT, UR4, 0x4, URZ ;  /* 0x0000000404047890 */ /* 0x000fe2000fffe0ff */
[----:B------:R-:W-:Y:S01]  /*0910*/  VIADD R6, R6, 0x4 ;  /* 0x0000000406067836 */ /* 0x000fe20000000000 */
[----:B------:R-:W-:Y:S01]  /*0920*/  IADD3 R5, PT, PT, R5, 0x4, RZ ;  /* 0x0000000405057810 */ /* 0x000fe20007ffe0ff */
[----:B------:R-:W-:Y:S01]  /*0930*/  VIADD R4, R4, 0x4 ;  /* 0x0000000404047836 */ /* 0x000fe20000000000 */
[----:B------:R-:W-:Y:S01]  /*0940*/  IADD3.X R7, PT, PT, R7, -0x1, RZ, P0, !PT ;  /* 0xffffffff07077810 */ /* 0x000fe200007fe4ff */
[----:B------:R-:W-:Y:S01]  /*0950*/  VIADD R3, R3, 0x4 ;  /* 0x0000000403037836 */ /* 0x000fe20000000000 */
[----:B------:R-:W-:-:S04]  /*0960*/  ISETP.NE.U32.AND P0, PT, R8, RZ, PT ;  /* 0x000000ff0800720c */ /* 0x000fc80003f05070 */
[----:B------:R-:W-:-:S13]  /*0970*/  ISETP.NE.AND.EX P0, PT, R7, RZ, PT, P0 ;  /* 0x000000ff0700720c */ /* 0x000fda0003f05300 */
[----:B------:R-:W-:Y:S05]  /*0980*/  @P0 BRA `(.L_x_18) ;  /* 0xfffffff800180947 */ /* 0x000fea000383ffff */
.L_x_1:
[----:B------:R-:W-:-:S04]  /*0990*/  ISETP.NE.U32.AND P0, PT, R17, RZ, PT ;  /* 0x000000ff1100720c */ /* 0x000fc80003f05070 */
[----:B------:R-:W-:-:S13]  /*09a0*/  ISETP.NE.AND.EX P0, PT, R16, RZ, PT, P0 ;  /* 0x000000ff1000720c */ /* 0x000fda0003f05300 */
[----:B------:R-:W-:Y:S05]  /*09b0*/  @!P0 EXIT ;  /* 0x000000000000894d */ /* 0x000fea0003800000 */
[----:B------:R-:W-:Y:S01]  /*09c0*/  VIADD R9, R9, UR4 ;  /* 0x0000000409097c36 */ /* 0x000fe20008000000 */
[----:B------:R-:W4:Y:S06]  /*09d0*/  LDCU.64 UR8, c[0x0][0x398] ;  /* 0x00007300ff0877ac */ /* 0x000f2c0008000a00 */
.L_x_23:
[----:B----4-:R-:W-:Y:S01]  /*09e0*/  ISETP.GE.U32.AND P1, PT, R9, UR8, PT ;  /* 0x0000000809007c0c */ /* 0x010fe2000bf26070 */
[----:B------:R-:W-:Y:S01]  /*09f0*/  BSSY.RECONVERGENT B0, `(.L_x_19) ;  /* 0x000001e000007945 */ /* 0x000fe20003800200 */
[----:B------:R-:W-:Y:S02]  /*0a00*/  SHF.R.S32.HI R0, RZ, 0x1f, R9 ;  /* 0x0000001fff007819 */ /* 0x000fe40000011409 */
[----:B------:R-:W-:Y:S02]  /*0a10*/  IADD3 R17, P0, PT, R17, -0x1, RZ ;  /* 0xffffffff11117810 */ /* 0x000fe40007f1e0ff */
[----:B------:R-:W-:Y:S02]  /*0a20*/  ISETP.GE.AND.EX P1, PT, R0, UR9, PT, P1 ;  /* 0x0000000900007c0c */ /* 0x000fe4000bf26310 */
[----:B------:R-:W-:Y:S02]  /*0a30*/  IADD3.X R16, PT, PT, R16, -0x1, RZ, P0, !PT ;  /* 0xffffffff10107810 */ /* 0x000fe400007fe4ff */
[----:B------:R-:W-:-:S04]  /*0a40*/  ISETP.NE.U32.AND P0, PT, R17, RZ, PT ;  /* 0x000000ff1100720c */ /* 0x000fc80003f05070 */
[----:B------:R-:W-:-:S05]  /*0a50*/  ISETP.NE.AND.EX P0, PT, R16, RZ, PT, P0 ;  /* 0x000000ff1000720c */ /* 0x000fca0003f05300 */
[----:B------:R-:W-:Y:S08]  /*0a60*/  @P1 BRA `(.L_x_20) ;  /* 0x0000000000581947 */ /* 0x000ff00003800000 */
[----:B------:R-:W4:Y:S04]  /*0a70*/  LDG.E R0, desc[UR6][R12.64] ;  /* 0x000000060c007981 */ /* 0x000f28000c1e1900 */
[----:B------:R-:W5:Y:S01]  /*0a80*/  LDG.E R2, desc[UR6][R14.64] ;  /* 0x000000060e027981 */ /* 0x000f62000c1e1900 */
[----:B------:R-:W-:Y:S01]  /*0a90*/  BSSY.RECONVERGENT B1, `(.L_x_21) ;  /* 0x000000c000017945 */ /* 0x000fe20003800200 */
[----:B----4-:R-:W4:Y:S08]  /*0aa0*/  MUFU.RCP R3, R0 ;  /* 0x0000000000037308 */ /* 0x010f300000001000 */
[----:B-----5:R-:W5:Y:S01]  /*0ab0*/  FCHK P1, R2, R0 ;  /* 0x0000000002007302 */ /* 0x020f620000020000 */
[----:B----4-:R-:W-:-:S04]  /*0ac0*/  FFMA R4, -R0, R3, 1 ;  /* 0x3f80000000047423 */ /* 0x010fc80000000103 */
[----:B------:R-:W-:-:S04]  /*0ad0*/  FFMA R3, R3, R4, R3 ;  /* 0x0000000403037223 */ /* 0x000fc80000000003 */
[----:B------:R-:W-:-:S04]  /*0ae0*/  FFMA R4, R2, R3, RZ ;  /* 0x0000000302047223 */ /* 0x000fc800000000ff */
[----:B------:R-:W-:-:S04]  /*0af0*/  FFMA R5, -R0, R4, R2 ;  /* 0x0000000400057223 */ /* 0x000fc80000000102 */
[----:B------:R-:W-:Y:S01]  /*0b00*/  FFMA R3, R3, R5, R4 ;  /* 0x0000000503037223 */ /* 0x000fe20000000004 */
[----:B-----5:R-:W-:Y:S06]  /*0b10*/  @!P1 BRA `(.L_x_22) ;  /* 0x00000000000c9947 */ /* 0x020fec0003800000 */
[----:B------:R-:W-:-:S07]  /*0b20*/  MOV R18, 0xb40 ;  /* 0x00000b4000127802 */ /* 0x000fce0000000f00 */
[----:B0123--:R-:W-:Y:S05]  /*0b30*/  CALL.REL.NOINC `($__internal_0_$__cuda_sm3x_div_rn_noftz_f32_slowpath) ;  /* 0x0000000000347944 */ /* 0x00ffea0003c00000 */
[----:B------:R-:W-:-:S07]  /*0b40*/  IMAD.MOV.U32 R3, RZ, RZ, R0 ;  /* 0x000000ffff037224 */ /* 0x000fce00078e0000 */
.L_x_22:
[----:B------:R-:W-:Y:S05]  /*0b50*/  BSYNC.RECONVERGENT B1 ;  /* 0x0000000000017941 */ /* 0x000fea0003800200 */
.L_x_21:
[----:B------:R-:W-:-:S04]  /*0b60*/  FADD R3, R2, R3 ;  /* 0x0000000302037221 */ /* 0x000fc80000000000 */
[----:B------:R-:W-:-:S05]  /*0b70*/  FMUL R3, R3, 1.4426950216293334961 ;  /* 0x3fb8aa3b03037820 */ /* 0x000fca0000400000 */
[----:B------:R-:W-:-:S13]  /*0b80*/  FSETP.GEU.AND P1, PT, R3, -126, PT ;  /* 0xc2fc00000300780b */ /* 0x000fda0003f2e000 */
[----:B------:R-:W-:-:S04]  /*0b90*/  @!P1 FMUL R3, R3, 0.5 ;  /* 0x3f00000003039820 */ /* 0x000fc80000400000 */
[----:B------:R-:W4:Y:S02]  /*0ba0*/  MUFU.EX2 R5, R3 ;  /* 0x0000000300057308 */ /* 0x000f240000000800 */
[----:B----4-:R-:W-:-:S05]  /*0bb0*/  @!P1 FMUL R5, R5, R5 ;  /* 0x0000000505059220 */ /* 0x010fca0000400000 */
[----:B------:R4:W-:Y:S02]  /*0bc0*/  STG.E desc[UR6][R10.64], R5 ;  /* 0x000000050a007986 */ /* 0x0009e4000c101906 */
.L_x_20:
[----:B------:R-:W-:Y:S05]  /*0bd0*/  BSYNC.RECONVERGENT B0 ;  /* 0x0000000000007941 */ /* 0x000fea0003800200 */
.L_x_19:
[----:B------:R-:W-:Y:S01]  /*0be0*/  IADD3 R9, PT, PT, R9, 0x1, RZ ;  /* 0x0000000109097810 */ /* 0x000fe20007ffe0ff */
[----:B------:R-:W-:Y:S06]  /*0bf0*/  @P0 BRA `(.L_x_23) ;  /* 0xfffffffc00780947 */ /* 0x000fec000383ffff */
[----:B------:R-:W-:Y:S05]  /*0c00*/  EXIT ;  /* 0x000000000000794d */ /* 0x000fea0003800000 */
        .weak           $__internal_0_$__cuda_sm3x_div_rn_noftz_f32_slowpath
        .type           $__internal_0_$__cuda_sm3x_div_rn_noftz_f32_slowpath,@function
        .size           $__internal_0_$__cuda_sm3x_div_rn_noftz_f32_slowpath,(.L_x_36 - $__internal_0_$__cuda_sm3x_div_rn_noftz_f32_slowpath)
$__internal_0_$__cuda_sm3x_div_rn_noftz_f32_slowpath:
[----:B------:R-:W-:Y:S01]  /*0c10*/  SHF.R.U32.HI R19, RZ, 0x17, R0 ;  /* 0x00000017ff137819 */ /* 0x000fe20000011600 */
[----:B------:R-:W-:Y:S01]  /*0c20*/  BSSY.RECONVERGENT B2, `(.L_x_24) ;  /* 0x0000063000027945 */ /* 0x000fe20003800200 */
[--C-:B------:R-:W-:Y:S01]  /*0c30*/  SHF.R.U32.HI R21, RZ, 0x17, R2.reuse ;  /* 0x00000017ff157819 */ /* 0x100fe20000011602 */
[----:B------:R-:W-:Y:S01]  /*0c40*/  IMAD.MOV.U32 R23, RZ, RZ, R2 ;  /* 0x000000ffff177224 */ /* 0x000fe200078e0002 */
[----:B------:R-:W-:Y:S02]  /*0c50*/  LOP3.LUT R19, R19, 0xff, RZ, 0xc0, !PT ;  /* 0x000000ff13137812 */ /* 0x000fe400078ec0ff */
[----:B------:R-:W-:-:S03]  /*0c60*/  LOP3.LUT R21, R21, 0xff, RZ, 0xc0, !PT ;  /* 0x000000ff15157812 */ /* 0x000fc600078ec0ff */
[----:B------:R-:W-:Y:S02]  /*0c70*/  VIADD R20, R19, 0xffffffff ;  /* 0xffffffff13147836 */ /* 0x000fe40000000000 */
[----:B------:R-:W-:-:S03]  /*0c80*/  VIADD R22, R21, 0xffffffff ;  /* 0xffffffff15167836 */ /* 0x000fc60000000000 */
[----:B------:R-:W-:-:S04]  /*0c90*/  ISETP.GT.U32.AND P1, PT, R20, 0xfd, PT ;  /* 0x000000fd1400780c */ /* 0x000fc80003f24070 */
[----:B------:R-:W-:-:S13]  /*0ca0*/  ISETP.GT.U32.OR P1, PT, R22, 0xfd, P1 ;  /* 0x000000fd1600780c */ /* 0x000fda0000f24470 */
[----:B------:R-:W-:Y:S01]  /*0cb0*/  @!P1 IMAD.MOV.U32 R24, RZ, RZ, RZ ;  /* 0x000000ffff189224 */ /* 0x000fe200078e00ff */
[----:B------:R-:W-:Y:S06]  /*0cc0*/  @!P1 BRA `(.L_x_25) ;  /* 0x00000000005c9947 */ /* 0x000fec0003800000 */
[----:B------:R-:W-:Y:S02]  /*0cd0*/  FSETP.GTU.FTZ.AND P1, PT, |R2|, +INF , PT ;  /* 0x7f8000000200780b */ /* 0x000fe40003f3c200 */
[----:B------:R-:W-:-:S04]  /*0ce0*/  FSETP.GTU.FTZ.AND P2, PT, |R0|, +INF , PT ;  /* 0x7f8000000000780b */ /* 0x000fc80003f5c200 */
[----:B------:R-:W-:-:S13]  /*0cf0*/  PLOP3.LUT P1, PT, P1, P2, PT, 0xf8, 0x8f ;  /* 0x00000000008f781c */ /* 0x000fda0000f25f70 */
[----:B------:R-:W-:Y:S05]  /*0d00*/  @P1 BRA `(.L_x_26) ;  /* 0x00000004004c1947 */ /* 0x000fea0003800000 */
[----:B------:R-:W-:-:S13]  /*0d10*/  LOP3.LUT P1, RZ, R0, 0x7fffffff, R23, 0xc8, !PT ;  /* 0x7fffffff00ff7812 */ /* 0x000fda000782c817 */
[----:B------:R-:W-:Y:S05]  /*0d20*/  @!P1 BRA `(.L_x_27) ;  /* 0x00000004003c9947 */ /* 0x000fea0003800000 */
[----:B------:R-:W-:Y:S02]  /*0d30*/  FSETP.NEU.FTZ.AND P3, PT, |R2|, +INF , PT ;  /* 0x7f8000000200780b */ /* 0x000fe40003f7d200 */
[----:B------:R-:W-:Y:S02]  /*0d40*/  FSETP.NEU.FTZ.AND P2, PT, |R0|, +INF , PT ;  /* 0x7f8000000000780b */ /* 0x000fe40003f5d200 */
[----:B------:R-:W-:-:S11]  /*0d50*/  FSETP.NEU.FTZ.AND P1, PT, |R2|, +INF , PT ;  /* 0x7f8000000200780b */ /* 0x000fd60003f3d200 */
[----:B------:R-:W-:Y:S05]  /*0d60*/  @!P2 BRA !P3, `(.L_x_27) ;  /* 0x00000004002ca947 */ /* 0x000fea0005800000 */
[----:B------:R-:W-:-:S04]  /*0d70*/  LOP3.LUT P3, RZ, R23, 0x7fffffff, RZ, 0xc0, !PT ;  /* 0x7fffffff17ff7812 */ /* 0x000fc8000786c0ff */
[----:B------:R-:W-:-:S13]  /*0d80*/  PLOP3.LUT P2, PT, P2, P3, PT, 0x2f, 0xf2 ;  /* 0x0000000000f2781c */ /* 0x000fda0001746577 */
[----:B------:R-:W-:Y:S05]  /*0d90*/  @P2 BRA `(.L_x_28) ;  /* 0x0000000400182947 */ /* 0x000fea0003800000 */
[----:B------:R-:W-:-:S04]  /*0da0*/  LOP3.LUT P2, RZ, R0, 0x7fffffff, RZ, 0xc0, !PT ;  /* 0x7fffffff00ff7812 */ /* 0x000fc8000784c0ff */
[----:B------:R-:W-:-:S13]  /*0db0*/  PLOP3.LUT P1, PT, P1, P2, PT, 0x2f, 0xf2 ;  /* 0x0000000000f2781c */ /* 0x000fda0000f24577 */
[----:B------:R-:W-:Y:S05]  /*0dc0*/  @P1 BRA `(.L_x_29) ;  /* 0x0000000400001947 */ /* 0x000fea0003800000 */
[----:B------:R-:W-:Y:S02]  /*0dd0*/  ISETP.GE.AND P1, PT, R22, RZ, PT ;  /* 0x000000ff1600720c */ /* 0x000fe40003f26270 */
[----:B------:R-:W-:-:S11]  /*0de0*/  ISETP.GE.AND P2, PT, R20, RZ, PT ;  /* 0x000000ff1400720c */ /* 0x000fd60003f46270 */
[----:B------:R-:W-:Y:S01]  /*0df0*/  @P1 MOV R24, RZ ;  /* 0x000000ff00181202 */ /* 0x000fe20000000f00 */
[----:B------:R-:W-:Y:S02]  /*0e00*/  @!P1 IMAD.MOV.U32 R24, RZ, RZ, -0x40 ;  /* 0xffffffc0ff189424 */ /* 0x000fe400078e00ff */
[----:B------:R-:W-:Y:S01]  /*0e10*/  @!P1 FFMA R23, R2, 1.84467440737095516160e+19, RZ ;  /* 0x5f80000002179823 */ /* 0x000fe200000000ff */
[----:B------:R-:W-:Y:S01]  /*0e20*/  @!P2 FFMA R0, R0, 1.84467440737095516160e+19, RZ ;  /* 0x5f8000000000a823 */ /* 0x000fe200000000ff */
[----:B------:R-:W-:-:S07]  /*0e30*/  @!P2 VIADD R24, R24, 0x40 ;  /* 0x000000401818a836 */ /* 0x000fce0000000000 */
.L_x_25:
[----:B------:R-:W-:Y:S01]  /*0e40*/  LEA R29, R19, 0xc0800000, 0x17 ;  /* 0xc0800000131d7811 */ /* 0x000fe200078eb8ff */
[----:B------:R-:W-:Y:S01]  /*0e50*/  VIADD R20, R21, 0xffffff81 ;  /* 0xffffff8115147836 */ /* 0x000fe20000000000 */
[----:B------:R-:W-:Y:S03]  /*0e60*/  BSSY.RECONVERGENT B3, `(.L_x_30) ;  /* 0x0000035000037945 */ /* 0x000fe60003800200 */
[----:B------:R-:W-:-:S04]  /*0e70*/  IMAD.IADD R22, R0, 0x1, -R29 ;  /* 0x0000000100167824 */ /* 0x000fc800078e0a1d */
[----:B------:R-:W0:Y:S01]  /*0e80*/  MUFU.RCP R0, R22 ;  /* 0x0000001600007308 */ /* 0x000e220000001000 */
[----:B------:R-:W-:-:S04]  /*0e90*/  FADD.FTZ R29, -R22, -RZ ;  /* 0x800000ff161d7221 */ /* 0x000fc80000010100 */
[----:B0-----:R-:W-:-:S04]  /*0ea0*/  FFMA R21, R0, R29, 1 ;  /* 0x3f80000000157423 */ /* 0x001fc8000000001d */
[----:B------:R-:W-:Y:S01]  /*0eb0*/  FFMA R0, R0, R21, R0 ;  /* 0x0000001500007223 */ /* 0x000fe20000000000 */
[C---:B------:R-:W-:Y:S01]  /*0ec0*/  IMAD R21, R20.reuse, -0x800000, R23 ;  /* 0xff80000014157824 */ /* 0x040fe200078e0217 */
[----:B------:R-:W-:-:S03]  /*0ed0*/  IADD3 R23, PT, PT, R20, 0x7f, -R19 ;  /* 0x0000007f14177810 */ /* 0x000fc60007ffe813 */
[----:B------:R-:W-:Y:S01]  /*0ee0*/  FFMA R20, R21, R0, RZ ;  /* 0x0000000015147223 */ /* 0x000fe200000000ff */
[----:B------:R-:W-:-:S03]  /*0ef0*/  IADD3 R24, PT, PT, R23, R24, RZ ;  /* 0x0000001817187210 */ /* 0x000fc60007ffe0ff */
[----:B------:R-:W-:-:S04]  /*0f00*/  FFMA R19, R29, R20, R21 ;  /* 0x000000141d137223 */ /* 0x000fc80000000015 */
[----:B------:R-:W-:-:S04]  /*0f10*/  FFMA R20, R0, R19, R20 ;  /* 0x0000001300147223 */ /* 0x000fc80000000014 */
[----:B------:R-:W-:-:S04]  /*0f20*/  FFMA R21, R29, R20, R21 ;  /* 0x000000141d157223 */ /* 0x000fc80000000015 */
[----:B------:R-:W-:-:S05]  /*0f30*/  FFMA R19, R0, R21, R20 ;  /* 0x0000001500137223 */ /* 0x000fca0000000014 */
[----:B------:R-:W-:-:S04]  /*0f40*/  SHF.R.U32.HI R23, RZ, 0x17, R19 ;  /* 0x00000017ff177819 */ /* 0x000fc80000011613 */
[----:B------:R-:W-:-:S05]  /*0f50*/  LOP3.LUT R23, R23, 0xff, RZ, 0xc0, !PT ;  /* 0x000000ff17177812 */ /* 0x000fca00078ec0ff */
[----:B------:R-:W-:-:S04]  /*0f60*/  IMAD.IADD R23, R23, 0x1, R24 ;  /* 0x0000000117177824 */ /* 0x000fc800078e0218 */
[----:B------:R-:W-:-:S05]  /*0f70*/  VIADD R22, R23, 0xffffffff ;  /* 0xffffffff17167836 */ /* 0x000fca0000000000 */
[----:B------:R-:W-:-:S13]  /*0f80*/  ISETP.GE.U32.AND P1, PT, R22, 0xfe, PT ;  /* 0x000000fe1600780c */ /* 0x000fda0003f26070 */
[----:B------:R-:W-:Y:S05]  /*0f90*/  @!P1 BRA `(.L_x_31) ;  /* 0x0000000000809947 */ /* 0x000fea0003800000 */
[----:B------:R-:W-:-:S13]  /*0fa0*/  ISETP.GT.AND P1, PT, R23, 0xfe, PT ;  /* 0x000000fe1700780c */ /* 0x000fda0003f24270 */
[----:B------:R-:W-:Y:S05]  /*0fb0*/  @P1 BRA `(.L_x_32) ;  /* 0x00000000006c1947 */ /* 0x000fea0003800000 */
[----:B------:R-:W-:-:S13]  /*0fc0*/  ISETP.GE.AND P1, PT, R23, 0x1, PT ;  /* 0x000000011700780c */ /* 0x000fda0003f26270 */
[----:B------:R-:W-:Y:S05]  /*0fd0*/  @P1 BRA `(.L_x_33) ;  /* 0x0000000000741947 */ /* 0x000fea0003800000 */
[----:B------:R-:W-:Y:S02]  /*0fe0*/  ISETP.GE.AND P1, PT, R23, -0x18, PT ;  /* 0xffffffe81700780c */ /* 0x000fe40003f26270 */
[----:B------:R-:W-:-:S11]  /*0ff0*/  LOP3.LUT R19, R19, 0x80000000, RZ, 0xc0, !PT ;  /* 0x8000000013137812 */ /* 0x000fd600078ec0ff */
[----:B------:R-:W-:Y:S05]  /*1000*/  @!P1 BRA `(.L_x_33) ;  /* 0x0000000000689947 */ /* 0x000fea0003800000 */
[CCC-:B------:R-:W-:Y:S01]  /*1010*/  FFMA.RZ R22, R0.reuse, R21.reuse, R20.reuse ;  /* 0x0000001500167223 */ /* 0x1c0fe2000000c014 */
[CCC-:B------:R-:W-:Y:S01]  /*1020*/  FFMA.RP R24, R0.reuse, R21.reuse, R20.reuse ;  /* 0x0000001500187223 */ /* 0x1c0fe20000008014 */
[----:B------:R-:W-:Y:S01]  /*1030*/  FFMA.RM R21, R0, R21, R20 ;  /* 0x0000001500157223 */ /* 0x000fe20000004014 */
[C---:B------:R-:W-:Y:S01]  /*1040*/  VIADD R0, R23.reuse, 0x20 ;  /* 0x0000002017007836 */ /* 0x040fe20000000000 */
[C---:B------:R-:W-:Y:S02]  /*1050*/  ISETP.NE.AND P3, PT, R23.reuse, RZ, PT ;  /* 0x000000ff1700720c */ /* 0x040fe40003f65270 */
[----:B------:R-:W-:Y:S02]  /*1060*/  LOP3.LUT R22, R22, 0x7fffff, RZ, 0xc0, !PT ;  /* 0x007fffff16167812 */ /* 0x000fe400078ec0ff */
[----:B------:R-:W-:Y:S01]  /*1070*/  ISETP.NE.AND P2, PT, R23, RZ, PT ;  /* 0x000000ff1700720c */ /* 0x000fe20003f45270 */
[----:B------:R-:W-:Y:S01]  /*1080*/  IMAD.MOV R23, RZ, RZ, -R23 ;  /* 0x000000ffff177224 */ /* 0x000fe200078e0a17 */
[----:B------:R-:W-:-:S02]  /*1090*/  LOP3.LUT R29, R22, 0x800000, RZ, 0xfc, !PT ;  /* 0x00800000161d7812 */ /* 0x000fc400078efcff */
[----:B------:R-:W-:Y:S02]  /*10a0*/  FSETP.NEU.FTZ.AND P1, PT, R24, R21, PT ;  /* 0x000000151800720b */ /* 0x000fe40003f3d000 */
[----:B------:R-:W-:Y:S02]  /*10b0*/  SHF.L.U32 R0, R29, R0, RZ ;  /* 0x000000001d007219 */ /* 0x000fe400000006ff */
[----:B------:R-:W-:Y:S02]  /*10c0*/  SEL R20, R23, RZ, P3 ;  /* 0x000000ff17147207 */ /* 0x000fe40001800000 */
[----:B------:R-:W-:Y:S02]  /*10d0*/  ISETP.NE.AND P2, PT, R0, RZ, P2 ;  /* 0x000000ff0000720c */ /* 0x000fe40001745270 */
[----:B------:R-:W-:Y:S02]  /*10e0*/  SHF.R.U32.HI R29, RZ, R20, R29 ;  /* 0x00000014ff1d7219 */ /* 0x000fe4000001161d */
[----:B------:R-:W-:-:S02]  /*10f0*/  PLOP3.LUT P1, PT, P1, P2, PT, 0xf8, 0x8f ;  /* 0x00000000008f781c */ /* 0x000fc40000f25f70 */
[----:B------:R-:W-:Y:S02]  /*1100*/  SHF.R.U32.HI R0, RZ, 0x1, R29 ;  /* 0x00000001ff007819 */ /* 0x000fe4000001161d */
[----:B------:R-:W-:-:S04]  /*1110*/  SEL R21, RZ, 0x1, !P1 ;  /* 0x00000001ff157807 */ /* 0x000fc80004800000 */
[----:B------:R-:W-:-:S04]  /*1120*/  LOP3.LUT R20, R21, 0x1, R0, 0xf8, !PT ;  /* 0x0000000115147812 */ /* 0x000fc800078ef800 */
[----:B------:R-:W-:-:S04]  /*1130*/  LOP3.LUT R29, R20, R29, RZ, 0xc0, !PT ;  /* 0x0000001d141d7212 */ /* 0x000fc800078ec0ff */
[----:B------:R-:W-:-:S04]  /*1140*/  IADD3 R0, PT, PT, R0, R29, RZ ;  /* 0x0000001d00007210 */ /* 0x000fc80007ffe0ff */
[----:B------:R-:W-:Y:S01]  /*1150*/  LOP3.LUT R19, R0, R19, RZ, 0xfc, !PT ;  /* 0x0000001300137212 */ /* 0x000fe200078efcff */
[----:B------:R-:W-:Y:S06]  /*1160*/  BRA `(.L_x_33) ;  /* 0x0000000000107947 */ /* 0x000fec0003800000 */
.L_x_32:
[----:B------:R-:W-:-:S04]  /*1170*/  LOP3.LUT R19, R19, 0x80000000, RZ, 0xc0, !PT ;  /* 0x8000000013137812 */ /* 0x000fc800078ec0ff */
[----:B------:R-:W-:Y:S01]  /*1180*/  LOP3.LUT R19, R19, 0x7f800000, RZ, 0xfc, !PT ;  /* 0x7f80000013137812 */ /* 0x000fe200078efcff */
[----:B------:R-:W-:Y:S06]  /*1190*/  BRA `(.L_x_33) ;  /* 0x0000000000047947 */ /* 0x000fec0003800000 */
.L_x_31:
[----:B------:R-:W-:-:S07]  /*11a0*/  IMAD R19, R24, 0x800000, R19 ;  /* 0x0080000018137824 */ /* 0x000fce00078e0213 */
.L_x_33:
[----:B------:R-:W-:Y:S05]  /*11b0*/  BSYNC.RECONVERGENT B3 ;  /* 0x0000000000037941 */ /* 0x000fea0003800200 */
.L_x_30:
[----:B------:R-:W-:Y:S05]  /*11c0*/  BRA `(.L_x_34) ;  /* 0x0000000000207947 */ /* 0x000fea0003800000 */
.L_x_29:
[----:B------:R-:W-:-:S04]  /*11d0*/  LOP3.LUT R0, R0, 0x80000000, R23, 0x48, !PT ;  /* 0x8000000000007812 */ /* 0x000fc800078e4817 */
[----:B------:R-:W-:Y:S01]  /*11e0*/  LOP3.LUT R19, R0, 0x7f800000, RZ, 0xfc, !PT ;  /* 0x7f80000000137812 */ /* 0x000fe200078efcff */
[----:B------:R-:W-:Y:S06]  /*11f0*/  BRA `(.L_x_34) ;  /* 0x0000000000147947 */ /* 0x000fec0003800000 */
.L_x_28:
[----:B------:R-:W-:Y:S01]  /*1200*/  LOP3.LUT R19, R0, 0x80000000, R23, 0x48, !PT ;  /* 0x8000000000137812 */ /* 0x000fe200078e4817 */
[----:B------:R-:W-:Y:S06]  /*1210*/  BRA `(.L_x_34) ;  /* 0x00000000000c7947 */ /* 0x000fec0003800000 */
.L_x_27:
[----:B------:R-:W0:Y:S01]  /*1220*/  MUFU.RSQ R19, -QNAN ;  /* 0xffc0000000137908 */ /* 0x000e220000001400 */
[----:B------:R-:W-:Y:S05]  /*1230*/  BRA `(.L_x_34) ;  /* 0x0000000000047947 */ /* 0x000fea0003800000 */
.L_x_26:
[----:B------:R-:W-:-:S07]  /*1240*/  FADD.FTZ R19, R2, R0 ;  /* 0x0000000002137221 */ /* 0x000fce0000010000 */
.L_x_34:
[----:B------:R-:W-:Y:S05]  /*1250*/  BSYNC.RECONVERGENT B2 ;  /* 0x0000000000027941 */ /* 0x000fea0003800200 */
.L_x_24:
[----:B0-----:R-:W-:Y:S02]  /*1260*/  IMAD.MOV.U32 R0, RZ, RZ, R19 ;  /* 0x000000ffff007224 */ /* 0x001fe400078e0013 */
[----:B------:R-:W-:-:S04]  /*1270*/  IMAD.MOV.U32 R19, RZ, RZ, 0x0 ;  /* 0x00000000ff137424 */ /* 0x000fc800078e00ff */
[----:B------:R-:W-:Y:S05]  /*1280*/  RET.REL.NODEC R18 `(_Z7computePfS_S_ll) ;  /* 0xffffffec125c7950 */ /* 0x000fea0003c3ffff */
.L_x_35:
        /* <DEDUP_REMOVED lines=15> */
.L_x_36:


//--------------------- .nv.shared.reserved.0     --------------------------
	.section	.nv.shared.reserved.0,"aw",@nobits
	.weak		__nv_reservedSMEM_offset_0_alias
	.size		__nv_reservedSMEM_offset_0_alias, 0, 64
	.other		__nv_reservedSMEM_offset_0_alias,@"STO_CUDA_RESERVED_SHARED STV_DEFAULT"
__nv_reservedSMEM_offset_0_alias:
	.zero		0
	.zero		64


//--------------------- .nv.global                --------------------------
	.section	.nv.global,"aw",@nobits
.nv.global:
	.type		_ZN34_INTERNAL_ca1a329d_4_k_cu_4d2181716thrust24THRUST_300001_SM_1000_NS3seqE,@object
	.size		_ZN34_INTERNAL_ca1a329d_4_k_cu_4d2181716thrust24THRUST_300001_SM_1000_NS3seqE,(_ZN34_INTERNAL_ca1a329d_4_k_cu_4d2181714cuda3std3__48in_placeE - _ZN34_INTERNAL_ca1a329d_4_k_cu_4d2181716thrust24THRUST_300001_SM_1000_NS3seqE)
_ZN34_INTERNAL_ca1a329d_4_k_cu_4d2181716thrust24THRUST_300001_SM_1000_NS3seqE:
	.zero		1
	.type		_ZN34_INTERNAL_ca1a329d_4_k_cu_4d2181714cuda3std3__48in_placeE,@object
	.size		_ZN34_INTERNAL_ca1a329d_4_k_cu_4d2181714cuda3std3__48in_placeE,(_ZN34_INTERNAL_ca1a329d_4_k_cu_4d2181714cuda3std6ranges3__45__cpo4sizeE - _ZN34_INTERNAL_ca1a329d_4_k_cu_4d2181714cuda3std3__48in_placeE)
_ZN34_INTERNAL_ca1a329d_4_k_cu_4d2181714cuda3std3__48in_placeE:
	.zero		1
	.type		_ZN34_INTERNAL_ca1a329d_4_k_cu_4d2181714cuda3std6ranges3__45__cpo4sizeE,@object
	.size		_ZN34_INTERNAL_ca1a329d_4_k_cu_4d2181714cuda3std6ranges3__45__cpo4sizeE,(_ZN34_INTERNAL_ca1a329d_4_k_cu_4d2181716thrust24THRUST_300001_SM_1000_NS12placeholders2_3E - _ZN34_INTERNAL_ca1a329d_4_k_cu_4d2181714cuda3std6ranges3__45__cpo4sizeE)
_ZN34_INTERNAL_ca1a329d_4_k_cu_4d2181714cuda3std6ranges3__45__cpo4sizeE:
	.zero		1
	.type		_ZN34_INTERNAL_ca1a329d_4_k_cu_4d2181716thrust24THRUST_300001_SM_1000_NS12placeholders2_3E,@object
	.size		_ZN34_INTERNAL_ca1a329d_4_k_cu_4d2181716thrust24THRUST_300001_SM_1000_NS12placeholders2_3E,(_ZN34_INTERNAL_ca1a329d_4_k_cu_4d2181714cuda3std3__45__cpo6cbeginE - _ZN34_INTERNAL_ca1a329d_4_k_cu_4d2181716thrust24THRUST_300001_SM_1000_NS12placeholders2_3E)
_ZN34_INTERNAL_ca1a329d_4_k_cu_4d2181716thrust24THRUST_300001_SM_1000_NS12placeholders2_3E:
	.zero		1
	.type		_ZN34_INTERNAL_ca1a329d_4_k_cu_4d2181714cuda3std3__45__cpo6cbeginE,@object
	.size		_ZN34_INTERNAL_ca1a329d_4_k_cu_4d2181714cuda3std3__45__cpo6cbeginE,(_ZN34_INTERNAL_ca1a329d_4_k_cu_4d2181714cuda3std6ranges3__45__cpo6cbeginE - _ZN34_INTERNAL_ca1a329d_4_k_cu_4d2181714cuda3std3__45__cpo6cbeginE)
_ZN34_INTERNAL_ca1a329d_4_k_cu_4d2181714cuda3std3__45__cpo6cbeginE:
	.zero		1
	.type		_ZN34_INTERNAL_ca1a329d_4_k_cu_4d2181714cuda3std6ranges3__45__cpo6cbeginE,@object
	.size		_ZN34_INTERNAL_ca1a329d_4_k_cu_4d2181714cuda3std6ranges3__45__cpo6cbeginE,(_ZN34_INTERNAL_ca1a329d_4_k_cu_4d2181716thrust24THRUST_300001_SM_1000_NS12placeholders2_7E - _ZN34_INTERNAL_ca1a329d_4_k_cu_4d2181714cuda3std6ranges3__45__cpo6cbeginE)
_ZN34_INTERNAL_ca1a329d_4_k_cu_4d2181714cuda3std6ranges3__45__cpo6cbeginE:
	.zero		1
	.type		_ZN34_INTERNAL_ca1a329d_4_k_cu_4d2181716thrust24THRUST_300001_SM_1000_NS12placeholders2_7E,@object
	.size		_ZN34_INTERNAL_ca1a329d_4_k_cu_4d2181716thrust24THRUST_300001_SM_1000_NS12placeholders2_7E,(_ZN34_INTERNAL_ca1a329d_4_k_cu_4d2181714cuda3std3__45__cpo7crbeginE - _ZN34_INTERNAL_ca1a329d_4_k_cu_4d2181716thrust24THRUST_300001_SM_1000_NS12placeholders2_7E)
_ZN34_INTERNAL_ca1a329d_4_k_cu_4d2181716thrust24THRUST_300001_SM_1000_NS12placeholders2_7E:
	.zero		1
	.type		_ZN34_INTERNAL_ca1a329d_4_k_cu_4d2181714cuda3std3__45__cpo7crbeginE,@object
	.size		_ZN34_INTERNAL_ca1a329d_4_k_cu_4d2181714cuda3std3__45__cpo7crbeginE,(_ZN34_INTERNAL_ca1a329d_4_k_cu_4d2181714cuda3std6ranges3__45__cpo4nextE - _ZN34_INTERNAL_ca1a329d_4_k_cu_4d2181714cuda3std3__45__cpo7crbeginE)
_ZN34_INTERNAL_ca1a329d_4_k_cu_4d2181714cuda3std3__45__cpo7crbeginE:
	.zero		1
	.type		_ZN34_INTERNAL_ca1a329d_4_k_cu_4d2181714cuda3std6ranges3__45__cpo4nextE,@object
	.size		_ZN34_INTERNAL_ca1a329d_4_k_cu_4d2181714cuda3std6ranges3__45__cpo4nextE,(_ZN34_INTERNAL_ca1a329d_4_k_cu_4d2181714cuda3std6ranges3__45__cpo4swapE - _ZN34_INTERNAL_ca1a329d_4_k_cu_4d2181714cuda3std6ranges3__45__cpo4nextE)
_ZN34_INTERNAL_ca1a329d_4_k_cu_4d2181714cuda3std6ranges3__45__cpo4nextE:
	.zero		1
	.type		_ZN34_INTERNAL_ca1a329d_4_k_cu_4d2181714cuda3std6ranges3__45__cpo4swapE,@object
	.size		_ZN34_INTERNAL_ca1a329d_4_k_cu_4d2181714cuda3std6ranges3__45__cpo4swapE,(_ZN34_INTERNAL_ca1a329d_4_k_cu_4d2181716thrust24THRUST_300001_SM_1000_NS8cuda_cub10par_nosyncE - _ZN34_INTERNAL_ca1a329d_4_k_cu_4d2181714cuda3std6ranges3__45__cpo4swapE)
_ZN34_INTERNAL_ca1a329d_4_k_cu_4d2181714cuda3std6ranges3__45__cpo4swapE:
	.zero		1
	.type		_ZN34_INTERNAL_ca1a329d_4_k_cu_4d2181716thrust24THRUST_300001_SM_1000_NS8cuda_cub10par_nosyncE,@object
	.size		_ZN34_INTERNAL_ca1a329d_4_k_cu_4d2181716thrust24THRUST_300001_SM_1000_NS8cuda_cub10par_nosyncE,(_ZN34_INTERNAL_ca1a329d_4_k_cu_4d2181716thrust24THRUST_300001_SM_1000_NS12placeholders2_9E - _ZN34_INTERNAL_ca1a329d_4_k_cu_4d2181716thrust24THRUST_300001_SM_1000_NS8cuda_cub10par_nosyncE)
_ZN34_INTERNAL_ca1a329d_4_k_cu_4d2181716thrust24THRUST_300001_SM_1000_NS8cuda_cub10par_nosyncE:
	.zero		1
	.type		_ZN34_INTERNAL_ca1a329d_4_k_cu_4d2181716thrust24THRUST_300001_SM_1000_NS12placeholders2_9E,@object
	.size		_ZN34_INTERNAL_ca1a329d_4_k_cu_4d2181716thrust24THRUST_300001_SM_1000_NS12placeholders2_9E,(_ZN34_INTERNAL_ca1a329d_4_k_cu_4d2181714cuda3std3__436_GLOBAL__N__ca1a329d_4_k_cu_4d2181716ignoreE - _ZN34_INTERNAL_ca1a329d_4_k_cu_4d2181716thrust24THRUST_300001_SM_1000_NS12placeholders2_9E)
_ZN34_INTERNAL_ca1a329d_4_k_cu_4d2181716thrust24THRUST_300001_SM_1000_NS12placeholders2_9E:
	.zero		1
	.type		_ZN34_INTERNAL_ca1a329d_4_k_cu_4d2181714cuda3std3__436_GLOBAL__N__ca1a329d_4_k_cu_4d2181716ignoreE,@object
	.size		_ZN34_INTERNAL_ca1a329d_4_k_cu_4d2181714cuda3std3__436_GLOBAL__N__ca1a329d_4_k_cu_4d2181716ignoreE,(_ZN34_INTERNAL_ca1a329d_4_k_cu_4d2181714cuda3std6ranges3__45__cpo4dataE - _ZN34_INTERNAL_ca1a329d_4_k_cu_4d2181714cuda3std3__436_GLOBAL__N__ca1a329d_4_k_cu_4d2181716ignoreE)
_ZN34_INTERNAL_ca1a329d_4_k_cu_4d2181714cuda3std3__436_GLOBAL__N__ca1a329d_4_k_cu_4d2181716ignoreE:
	.zero		1
	.type		_ZN34_INTERNAL_ca1a329d_4_k_cu_4d2181714cuda3std6ranges3__45__cpo4dataE,@object
	.size		_ZN34_INTERNAL_ca1a329d_4_k_cu_4d2181714cuda3std6ranges3__45__cpo4dataE,(_ZN34_INTERNAL_ca1a329d_4_k_cu_4d2181716thrust24THRUST_300001_SM_1000_NS12placeholders2_1E - _ZN34_INTERNAL_ca1a329d_4_k_cu_4d2181714cuda3std6ranges3__45__cpo4dataE)
_ZN34_INTERNAL_ca1a329d_4_k_cu_4d2181714cuda3std6ranges3__45__cpo4dataE:
	.zero		1
	.type		_ZN34_INTERNAL_ca1a329d_4_k_cu_4d2181716thrust24THRUST_300001_SM_1000_NS12placeholders2_1E,@object
	.size		_ZN34_INTERNAL_ca1a329d_4_k_cu_4d2181716thrust24THRUST_300001_SM_1000_NS12placeholders2_1E,(_ZN34_INTERNAL_ca1a329d_4_k_cu_4d2181714cuda3std3__45__cpo5beginE - _ZN34_INTERNAL_ca1a329d_4_k_cu_4d2181716thrust24THRUST_300001_SM_1000_NS12placeholders2_1E)
_ZN34_INTERNAL_ca1a329d_4_k_cu_4d2181716thrust24THRUST_300001_SM_1000_NS12placeholders2_1E:
	.zero		1
	.type		_ZN34_INTERNAL_ca1a329d_4_k_cu_4d2181714cuda3std3__45__cpo5beginE,@object
	.size		_ZN34_INTERNAL_ca1a329d_4_k_cu_4d2181714cuda3std3__45__cpo5beginE,(_ZN34_INTERNAL_ca1a329d_4_k_cu_4d2181714cuda3std6ranges3__45__cpo5beginE - _ZN34_INTERNAL_ca1a329d_4_k_cu_4d2181714cuda3std3__45__cpo5beginE)
_ZN34_INTERNAL_ca1a329d_4_k_cu_4d2181714cuda3std3__45__cpo5beginE:
	.zero		1
	.type		_ZN34_INTERNAL_ca1a329d_4_k_cu_4d2181714cuda3std6ranges3__45__cpo5beginE,@object
	.size		_ZN34_INTERNAL_ca1a329d_4_k_cu_4d2181714cuda3std6ranges3__45__cpo5beginE,(_ZN34_INTERNAL_ca1a329d_4_k_cu_4d2181716thrust24THRUST_300001_SM_1000_NS12placeholders2_5E - _ZN34_INTERNAL_ca1a329d_4_k_cu_4d2181714cuda3std6ranges3__45__cpo5beginE)
_ZN34_INTERNAL_ca1a329d_4_k_cu_4d2181714cuda3std6ranges3__45__cpo5beginE:
	.zero		1
	.type		_ZN34_INTERNAL_ca1a329d_4_k_cu_4d2181716thrust24THRUST_300001_SM_1000_NS12placeholders2_5E,@object
	.size		_ZN34_INTERNAL_ca1a329d_4_k_cu_4d2181716thrust24THRUST_300001_SM_1000_NS12placeholders2_5E,(_ZN34_INTERNAL_ca1a329d_4_k_cu_4d2181714cuda3std3__45__cpo6rbeginE - _ZN34_INTERNAL_ca1a329d_4_k_cu_4d2181716thrust24THRUST_300001_SM_1000_NS12placeholders2_5E)
_ZN34_INTERNAL_ca1a329d_4_k_cu_4d2181716thrust24THRUST_300001_SM_1000_NS12placeholders2_5E:
	.zero		1
	.type		_ZN34_INTERNAL_ca1a329d_4_k_cu_4d2181714cuda3std3__45__cpo6rbeginE,@object
	.size		_ZN34_INTERNAL_ca1a329d_4_k_cu_4d2181714cuda3std3__45__cpo6rbeginE,(_ZN34_INTERNAL_ca1a329d_4_k_cu_4d2181714cuda3std6ranges3__45__cpo7advanceE - _ZN34_INTERNAL_ca1a329d_4_k_cu_4d2181714cuda3std3__45__cpo6rbeginE)
_ZN34_INTERNAL_ca1a329d_4_k_cu_4d2181714cuda3std3__45__cpo6rbeginE:
	.zero		1
	.type		_ZN34_INTERNAL_ca1a329d_4_k_cu_4d2181714cuda3std6ranges3__45__cpo7advanceE,@object
	.size		_ZN34_INTERNAL_ca1a329d_4_k_cu_4d2181714cuda3std6ranges3__45__cpo7advanceE,(_ZN34_INTERNAL_ca1a329d_4_k_cu_4d2181714cuda3std3__47nulloptE - _ZN34_INTERNAL_ca1a329d_4_k_cu_4d2181714cuda3std6ranges3__45__cpo7advanceE)
_ZN34_INTERNAL_ca1a329d_4_k_cu_4d2181714cuda3std6ranges3__45__cpo7advanceE:
	.zero		1
	.type		_ZN34_INTERNAL_ca1a329d_4_k_cu_4d2181714cuda3std3__47nulloptE,@object
	.size		_ZN34_INTERNAL_ca1a329d_4_k_cu_4d2181714cuda3std3__47nulloptE,(_ZN34_INTERNAL_ca1a329d_4_k_cu_4d2181714cuda3std6ranges3__45__cpo8distanceE - _ZN34_INTERNAL_ca1a329d_4_k_cu_4d2181714cuda3std3__47nulloptE)
_ZN34_INTERNAL_ca1a329d_4_k_cu_4d2181714cuda3std3__47nulloptE:
	.zero		1
	.type		_ZN34_INTERNAL_ca1a329d_4_k_cu_4d2181714cuda3std6ranges3__45__cpo8distanceE,@object
	.size		_ZN34_INTERNAL_ca1a329d_4_k_cu_4d2181714cuda3std6ranges3__45__cpo8distanceE,(_ZN34_INTERNAL_ca1a329d_4_k_cu_4d2181716thrust24THRUST_300001_SM_1000_NS12placeholders3_10E - _ZN34_INTERNAL_ca1a329d_4_k_cu_4d2181714cuda3std6ranges3__45__cpo8distanceE)
_ZN34_INTERNAL_ca1a329d_4_k_cu_4d2181714cuda3std6ranges3__45__cpo8distanceE:
	.zero		1
	.type		_ZN34_INTERNAL_ca1a329d_4_k_cu_4d2181716thrust24THRUST_300001_SM_1000_NS12placeholders3_10E,@object
	.size		_ZN34_INTERNAL_ca1a329d_4_k_cu_4d2181716thrust24THRUST_300001_SM_1000_NS12placeholders3_10E,(_ZN34_INTERNAL_ca1a329d_4_k_cu_4d2181714cuda3std3__419piecewise_constructE - _ZN34_INTERNAL_ca1a329d_4_k_cu_4d2181716thrust24THRUST_300001_SM_1000_NS12placeholders3_10E)
_ZN34_INTERNAL_ca1a329d_4_k_cu_4d2181716thrust24THRUST_300001_SM_1000_NS12placeholders3_10E:
	.zero		1
	.type		_ZN34_INTERNAL_ca1a329d_4_k_cu_4d2181714cuda3std3__419piecewise_constructE,@object
	.size		_ZN34_INTERNAL_ca1a329d_4_k_cu_4d2181714cuda3std3__419piecewise_constructE,(_ZN34_INTERNAL_ca1a329d_4_k_cu_4d2181714cuda3std6ranges3__45__cpo5cdataE - _ZN34_INTERNAL_ca1a329d_4_k_cu_4d2181714cuda3std3__419piecewise_constructE)
_ZN34_INTERNAL_ca1a329d_4_k_cu_4d2181714cuda3std3__419piecewise_constructE:
	.zero		1
	.type		_ZN34_INTERNAL_ca1a329d_4_k_cu_4d2181714cuda3std6ranges3__45__cpo5cdataE,@object
	.size		_ZN34_INTERNAL_ca1a329d_4_k_cu_4d2181714cuda3std6ranges3__45__cpo5cdataE,(_ZN34_INTERNAL_ca1a329d_4_k_cu_4d2181716thrust24THRUST_300001_SM_1000_NS12placeholders2_2E - _ZN34_INTERNAL_ca1a329d_4_k_cu_4d2181714cuda3std6ranges3__45__cpo5cdataE)
_ZN34_INTERNAL_ca1a329d_4_k_cu_4d2181714cuda3std6ranges3__45__cpo5cdataE:
	.zero		1
	.type		_ZN34_INTERNAL_ca1a329d_4_k_cu_4d2181716thrust24THRUST_300001_SM_1000_NS12placeholders2_2E,@object
	.size		_ZN34_INTERNAL_ca1a329d_4_k_cu_4d2181716thrust24THRUST_300001_SM_1000_NS12placeholders2_2E,(_ZN34_INTERNAL_ca1a329d_4_k_cu_4d2181714cuda3std3__45__cpo3endE - _ZN34_INTERNAL_ca1a329d_4_k_cu_4d2181716thrust24THRUST_300001_SM_1000_NS12placeholders2_2E)
_ZN34_INTERNAL_ca1a329d_4_k_cu_4d2181716thrust24THRUST_300001_SM_1000_NS12placeholders2_2E:
	.zero		1
	.type		_ZN34_INTERNAL_ca1a329d_4_k_cu_4d2181714cuda3std3__45__cpo3endE,@object
	.size		_ZN34_INTERNAL_ca1a329d_4_k_cu_4d2181714cuda3std3__45__cpo3endE,(_ZN34_INTERNAL_ca1a329d_4_k_cu_4d2181714cuda3std6ranges3__45__cpo3endE - _ZN34_INTERNAL_ca1a329d_4_k_cu_4d2181714cuda3std3__45__cpo3endE)
_ZN34_INTERNAL_ca1a329d_4_k_cu_4d2181714cuda3std3__45__cpo3endE:
	.zero		1
	.type		_ZN34_INTERNAL_ca1a329d_4_k_cu_4d2181714cuda3std6ranges3__45__cpo3endE,@object
	.size		_ZN34_INTERNAL_ca1a329d_4_k_cu_4d2181714cuda3std6ranges3__45__cpo3endE,(_ZN34_INTERNAL_ca1a329d_4_k_cu_4d2181716thrust24THRUST_300001_SM_1000_NS12placeholders2_6E - _ZN34_INTERNAL_ca1a329d_4_k_cu_4d2181714cuda3std6ranges3__45__cpo3endE)
_ZN34_INTERNAL_ca1a329d_4_k_cu_4d2181714cuda3std6ranges3__45__cpo3endE:
	.zero		1
	.type		_ZN34_INTERNAL_ca1a329d_4_k_cu_4d2181716thrust24THRUST_300001_SM_1000_NS12placeholders2_6E,@object
	.size		_ZN34_INTERNAL_ca1a329d_4_k_cu_4d2181716thrust24THRUST_300001_SM_1000_NS12placeholders2_6E,(_ZN34_INTERNAL_ca1a329d_4_k_cu_4d2181714cuda3std3__45__cpo4rendE - _ZN34_INTERNAL_ca1a329d_4_k_cu_4d2181716thrust24THRUST_300001_SM_1000_NS12placeholders2_6E)
_ZN34_INTERNAL_ca1a329d_4_k_cu_4d2181716thrust24THRUST_300001_SM_1000_NS12placeholders2_6E:
	.zero		1
	.type		_ZN34_INTERNAL_ca1a329d_4_k_cu_4d2181714cuda3std3__45__cpo4rendE,@object
	.size		_ZN34_INTERNAL_ca1a329d_4_k_cu_4d2181714cuda3std3__45__cpo4rendE,(_ZN34_INTERNAL_ca1a329d_4_k_cu_4d2181714cuda3std6ranges3__45__cpo9iter_swapE - _ZN34_INTERNAL_ca1a329d_4_k_cu_4d2181714cuda3std3__45__cpo4rendE)
_ZN34_INTERNAL_ca1a329d_4_k_cu_4d2181714cuda3std3__45__cpo4rendE:
	.zero		1
	.type		_ZN34_INTERNAL_ca1a329d_4_k_cu_4d2181714cuda3std6ranges3__45__cpo9iter_swapE,@object
	.size		_ZN34_INTERNAL_ca1a329d_4_k_cu_4d2181714cuda3std6ranges3__45__cpo9iter_swapE,(_ZN34_INTERNAL_ca1a329d_4_k_cu_4d2181714cuda3std3__48unexpectE - _ZN34_INTERNAL_ca1a329d_4_k_cu_4d2181714cuda3std6ranges3__45__cpo9iter_swapE)
_ZN34_INTERNAL_ca1a329d_4_k_cu_4d2181714cuda3std6ranges3__45__cpo9iter_swapE:
	.zero		1
	.type		_ZN34_INTERNAL_ca1a329d_4_k_cu_4d2181714cuda3std3__48unexpectE,@object
	.size		_ZN34_INTERNAL_ca1a329d_4_k_cu_4d2181714cuda3std3__48unexpectE,(_ZN34_INTERNAL_ca1a329d_4_k_cu_4d2181716thrust24THRUST_300001_SM_1000_NS8cuda_cub3parE - _ZN34_INTERNAL_ca1a329d_4_k_cu_4d2181714cuda3std3__48unexpectE)
_ZN34_INTERNAL_ca1a329d_4_k_cu_4d2181714cuda3std3__48unexpectE:
	.zero		1
	.type		_ZN34_INTERNAL_ca1a329d_4_k_cu_4d2181716thrust24THRUST_300001_SM_1000_NS8cuda_cub3parE,@object
	.size		_ZN34_INTERNAL_ca1a329d_4_k_cu_4d2181716thrust24THRUST_300001_SM_1000_NS8cuda_cub3parE,(_ZN34_INTERNAL_ca1a329d_4_k_cu_4d2181716thrust24THRUST_300001_SM_1000_NS12placeholders2_4E - _ZN34_INTERNAL_ca1a329d_4_k_cu_4d2181716thrust24THRUST_300001_SM_1000_NS8cuda_cub3parE)
_ZN34_INTERNAL_ca1a329d_4_k_cu_4d2181716thrust24THRUST_300001_SM_1000_NS8cuda_cub3parE:
	.zero		1
	.type		_ZN34_INTERNAL_ca1a329d_4_k_cu_4d2181716thrust24THRUST_300001_SM_1000_NS12placeholders2_4E,@object
	.size		_ZN34_INTERNAL_ca1a329d_4_k_cu_4d2181716thrust24THRUST_300001_SM_1000_NS12placeholders2_4E,(_ZN34_INTERNAL_ca1a329d_4_k_cu_4d2181714cuda3std3__45__cpo4cendE - _ZN34_INTERNAL_ca1a329d_4_k_cu_4d2181716thrust24THRUST_300001_SM_1000_NS12placeholders2_4E)
_ZN34_INTERNAL_ca1a329d_4_k_cu_4d2181716thrust24THRUST_300001_SM_1000_NS12placeholders2_4E:
	.zero		1
	.type		_ZN34_INTERNAL_ca1a329d_4_k_cu_4d2181714cuda3std3__45__cpo4cendE,@object
	.size		_ZN34_INTERNAL_ca1a329d_4_k_cu_4d2181714cuda3std3__45__cpo4cendE,(_ZN34_INTERNAL_ca1a329d_4_k_cu_4d2181714cuda3std6ranges3__45__cpo4cendE - _ZN34_INTERNAL_ca1a329d_4_k_cu_4d2181714cuda3std3__45__cpo4cendE)
_ZN34_INTERNAL_ca1a329d_4_k_cu_4d2181714cuda3std3__45__cpo4cendE:
	.zero		1
	.type		_ZN34_INTERNAL_ca1a329d_4_k_cu_4d2181714cuda3std6ranges3__45__cpo4cendE,@object
	.size		_ZN34_INTERNAL_ca1a329d_4_k_cu_4d2181714cuda3std6ranges3__45__cpo4cendE,(_ZN34_INTERNAL_ca1a329d_4_k_cu_4d2181714cuda3std3__420unreachable_sentinelE - _ZN34_INTERNAL_ca1a329d_4_k_cu_4d2181714cuda3std6ranges3__45__cpo4cendE)
_ZN34_INTERNAL_ca1a329d_4_k_cu_4d2181714cuda3std6ranges3__45__cpo4cendE:
	.zero		1
	.type		_ZN34_INTERNAL_ca1a329d_4_k_cu_4d2181714cuda3std3__420unreachable_sentinelE,@object
	.size		_ZN34_INTERNAL_ca1a329d_4_k_cu_4d2181714cuda3std3__420unreachable_sentinelE,(_ZN34_INTERNAL_ca1a329d_4_k_cu_4d2181714cuda3std6ranges3__45__cpo5ssizeE - _ZN34_INTERNAL_ca1a329d_4_k_cu_4d2181714cuda3std3__420unreachable_sentinelE)
_ZN34_INTERNAL_ca1a329d_4_k_cu_4d2181714cuda3std3__420unreachable_sentinelE:
	.zero		1
	.type		_ZN34_INTERNAL_ca1a329d_4_k_cu_4d2181714cuda3std6ranges3__45__cpo5ssizeE,@object
	.size		_ZN34_INTERNAL_ca1a329d_4_k_cu_4d2181714cuda3std6ranges3__45__cpo5ssizeE,(_ZN34_INTERNAL_ca1a329d_4_k_cu_4d2181716thrust24THRUST_300001_SM_1000_NS12placeholders2_8E - _ZN34_INTERNAL_ca1a329d_4_k_cu_4d2181714cuda3std6ranges3__45__cpo5ssizeE)
_ZN34_INTERNAL_ca1a329d_4_k_cu_4d2181714cuda3std6ranges3__45__cpo5ssizeE:
	.zero		1
	.type		_ZN34_INTERNAL_ca1a329d_4_k_cu_4d2181716thrust24THRUST_300001_SM_1000_NS12placeholders2_8E,@object
	.size		_ZN34_INTERNAL_ca1a329d_4_k_cu_4d2181716thrust24THRUST_300001_SM_1000_NS12placeholders2_8E,(_ZN34_INTERNAL_ca1a329d_4_k_cu_4d2181714cuda3std3__45__cpo5crendE - _ZN34_INTERNAL_ca1a329d_4_k_cu_4d2181716thrust24THRUST_300001_SM_1000_NS12placeholders2_8E)
_ZN34_INTERNAL_ca1a329d_4_k_cu_4d2181716thrust24THRUST_300001_SM_1000_NS12placeholders2_8E:
	.zero		1
	.type		_ZN34_INTERNAL_ca1a329d_4_k_cu_4d2181714cuda3std3__45__cpo5crendE,@object
	.size		_ZN34_INTERNAL_ca1a329d_4_k_cu_4d2181714cuda3std3__45__cpo5crendE,(_ZN34_INTERNAL_ca1a329d_4_k_cu_4d2181714cuda3std6ranges3__45__cpo4prevE - _ZN34_INTERNAL_ca1a329d_4_k_cu_4d2181714cuda3std3__45__cpo5crendE)
_ZN34_INTERNAL_ca1a329d_4_k_cu_4d2181714cuda3std3__45__cpo5crendE:
	.zero		1
	.type		_ZN34_INTERNAL_ca1a329d_4_k_cu_4d2181714cuda3std6ranges3__45__cpo4prevE,@object
	.size		_ZN34_INTERNAL_ca1a329d_4_k_cu_4d2181714cuda3std6ranges3__45__cpo4prevE,(_ZN34_INTERNAL_ca1a329d_4_k_cu_4d2181714cuda3std6ranges3__45__cpo9iter_moveE - _ZN34_INTERNAL_ca1a329d_4_k_cu_4d2181714cuda3std6ranges3__45__cpo4prevE)
_ZN34_INTERNAL_ca1a329d_4_k_cu_4d2181714cuda3std6ranges3__45__cpo4prevE:
	.zero		1
	.type		_ZN34_INTERNAL_ca1a329d_4_k_cu_4d2181714cuda3std6ranges3__45__cpo9iter_moveE,@object
	.size		_ZN34_INTERNAL_ca1a329d_4_k_cu_4d2181714cuda3std6ranges3__45__cpo9iter_moveE,(_ZN34_INTERNAL_ca1a329d_4_k_cu_4d2181716thrust24THRUST_300001_SM_1000_NS6system6detail10sequential3seqE - _ZN34_INTERNAL_ca1a329d_4_k_cu_4d2181714cuda3std6ranges3__45__cpo9iter_moveE)
_ZN34_INTERNAL_ca1a329d_4_k_cu_4d2181714cuda3std6ranges3__45__cpo9iter_moveE:
	.zero		1
	.type		_ZN34_INTERNAL_ca1a329d_4_k_cu_4d2181716thrust24THRUST_300001_SM_1000_NS6system6detail10sequential3seqE,@object
	.size		_ZN34_INTERNAL_ca1a329d_4_k_cu_4d2181716thrust24THRUST_300001_SM_1000_NS6system6detail10sequential3seqE,(.L_31 - _ZN34_INTERNAL_ca1a329d_4_k_cu_4d2181716thrust24THRUST_300001_SM_1000_NS6system6detail10sequential3seqE)
_ZN34_INTERNAL_ca1a329d_4_k_cu_4d2181716thrust24THRUST_300001_SM_1000_NS6system6detail10sequential3seqE:
	.zero		1
.L_31:


//--------------------- .nv.constant0._ZN3cub18CUB_300001_SM_10006detail11EmptyKernelIvEEvv --------------------------
	.section	.nv.constant0._ZN3cub18CUB_300001_SM_10006detail11EmptyKernelIvEEvv,"a",@progbits
	.sectionflags	@""
	.align	4
.nv.constant0._ZN3cub18CUB_300001_SM_10006detail11EmptyKernelIvEEvv:
	.zero		896


//--------------------- .nv.constant0._Z7computePfS_S_ll --------------------------
	.section	.nv.constant0._Z7computePfS_S_ll,"a",@progbits
	.sectionflags	@""
	.align	4
.nv.constant0._Z7computePfS_S_ll:
	.zero		936


//--------------------- SYMBOLS --------------------------

	.type		.nv.reservedSmem.offset0,@object
	.size		.nv.reservedSmem.offset0,0x4
